	.target	sm_100a

	.elftype	@"ET_EXEC"


//--------------------- .note.nv.tkinfo           --------------------------
	.section	.note.nv.tkinfo,"",@"SHT_NOTE"
	.sectionflags	@"SHF_NOTE_NV_TKINFO"
	.tkinfo
        /*0018*/ 	.word	0x00000002
        /*0030*/ 	.string	""
        /*0030*/ 	.string	"ptxas"
        /*0030*/ 	.string	"Cuda compilation tools, release 13.0, V13.0.88"
        /*0030*/ 	.string	"Build cuda_13.0.r13.0/compiler.36424714_0"
        /*0030*/ 	.string	"-arch sm_100a -m 64 "



//--------------------- .note.nv.cuinfo           --------------------------
	.section	.note.nv.cuinfo,"",@"SHT_NOTE"
	.sectionflags	@"SHF_NOTE_NV_CUINFO"
        /*0018*/ 	.short	0x0002
        /*001a*/ 	.short	0x0064
        /*001c*/ 	.short	0x0082
	.zero		2


//--------------------- .nv.info                  --------------------------
	.section	.nv.info,"",@"SHT_CUDA_INFO"
	.align	4


	//----- nvinfo : EIATTR_REGCOUNT
	.align		4
        /*0000*/ 	.byte	0x04, 0x2f
        /*0002*/ 	.short	(.L_19 - .L_18)
	.align		4
.L_18:
        /*0004*/ 	.word	index@(_ZN7cutlass13device_kernelINS_4gemm6kernel13GemmUniversalIN4cute5tupleIJiiiiEEENS1_10collective13CollectiveMmaINS1_35MainloopSm100TmaUmmaWarpSpecializedILi4ELi2ELi4ENS5_IJNS4_1CILi1EEESB_SB_EEEEENS5_IJNSA_ILi64EEENSA_ILi128EEESE_EEENS_10tfloat32_tENS5_IJlSB_lEEESH_SI_NS4_8TiledMMAINS4_8MMA_AtomIJNS4_17SM100_MMA_TF32_SSISH_SH_fLi64ELi128ELNS4_4UMMA5MajorE0ELSN_0ELNSM_7ScaleInE0ELSO_0EEEEEENS4_6LayoutISC_NS5_IJNSA_ILi0EEESS_SS_EEEEENS5_IJNS4_10UnderscoreESV_SV_EEEEENS4_13SM90_TMA_LOADENS4_14ComposedLayoutINS4_7SwizzleILi3ELi4ELi3EEENS4_18smem_ptr_flag_bitsILi32EEENSR_INS5_IJNSA_ILi8EEENSA_ILi32EEEEEENS5_IJS15_SB_EEEEEEEvNS4_8identityESY_S19_vS1A_EENS_8epilogue10collective18CollectiveEpilogueINS1C_23Sm100TmaWarpSpecializedILi4ELi2ELi16ELb1ELb0EEEJSG_NS5_IJNSR_ISE_SB_EENSR_IS15_SB_EEEEESH_SI_SH_SI_NS1C_6fusion15FusionCallbacksIS1G_NS1K_17LinearCombinationISH_fSH_fLNS_15FloatRoundStyleE2EEESG_S1J_JEEENS4_5SM1004TMEM4LOAD26SM100_TMEM_LOAD_16dp128b8xESY_S19_NS4_17SM75_U32x4_LDSM_NENS4_14SM90_TMA_STOREES19_NS4_17SM90_U32x4_STSM_NENS4_39AutoVectorizingCopyWithAssumedAlignmentILi128EEEEEEvvEEEEvNT_6ParamsE)
        /*0008*/ 	.word	0x0000005e


	//----- nvinfo : EIATTR_FRAME_SIZE
	.align		4
.L_19:
        /*000c*/ 	.byte	0x04, 0x11
        /*000e*/ 	.short	(.L_21 - .L_20)
	.align		4
.L_20:
        /*0010*/ 	.word	index@($__internal_2_$__cuda_sm10x_tcgen05_guardrail_trap_unallocated_columns_being_dealloced)
        /*0014*/ 	.word	0x00000000


	//----- nvinfo : EIATTR_FRAME_SIZE
	.align		4
.L_21:
        /*0018*/ 	.byte	0x04, 0x11
        /*001a*/ 	.short	(.L_23 - .L_22)
	.align		4
.L_22:
        /*001c*/ 	.word	index@($__internal_1_$__cuda_sm10x_tcgen05_guardrail_trap_phase_invalid_during_alloc)
        /*0020*/ 	.word	0x00000000


	//----- nvinfo : EIATTR_FRAME_SIZE
	.align		4
.L_23:
        /*0024*/ 	.byte	0x04, 0x11
        /*0026*/ 	.short	(.L_25 - .L_24)
	.align		4
.L_24:
        /*0028*/ 	.word	index@($__internal_0_$__cuda_sm10x_tcgen05_guardrail_trap_col_being_dealloced_not_returned_by_alloc)
        /*002c*/ 	.word	0x00000000


	//----- nvinfo : EIATTR_FRAME_SIZE
	.align		4
.L_25:
        /*0030*/ 	.byte	0x04, 0x11
        /*0032*/ 	.short	(.L_27 - .L_26)
	.align		4
.L_26:
        /*0034*/ 	.word	index@(_ZN7cutlass13device_kernelINS_4gemm6kernel13GemmUniversalIN4cute5tupleIJiiiiEEENS1_10collective13CollectiveMmaINS1_35MainloopSm100TmaUmmaWarpSpecializedILi4ELi2ELi4ENS5_IJNS4_1CILi1EEESB_SB_EEEEENS5_IJNSA_ILi64EEENSA_ILi128EEESE_EEENS_10tfloat32_tENS5_IJlSB_lEEESH_SI_NS4_8TiledMMAINS4_8MMA_AtomIJNS4_17SM100_MMA_TF32_SSISH_SH_fLi64ELi128ELNS4_4UMMA5MajorE0ELSN_0ELNSM_7ScaleInE0ELSO_0EEEEEENS4_6LayoutISC_NS5_IJNSA_ILi0EEESS_SS_EEEEENS5_IJNS4_10UnderscoreESV_SV_EEEEENS4_13SM90_TMA_LOADENS4_14ComposedLayoutINS4_7SwizzleILi3ELi4ELi3EEENS4_18smem_ptr_flag_bitsILi32EEENSR_INS5_IJNSA_ILi8EEENSA_ILi32EEEEEENS5_IJS15_SB_EEEEEEEvNS4_8identityESY_S19_vS1A_EENS_8epilogue10collective18CollectiveEpilogueINS1C_23Sm100TmaWarpSpecializedILi4ELi2ELi16ELb1ELb0EEEJSG_NS5_IJNSR_ISE_SB_EENSR_IS15_SB_EEEEESH_SI_SH_SI_NS1C_6fusion15FusionCallbacksIS1G_NS1K_17LinearCombinationISH_fSH_fLNS_15FloatRoundStyleE2EEESG_S1J_JEEENS4_5SM1004TMEM4LOAD26SM100_TMEM_LOAD_16dp128b8xESY_S19_NS4_17SM75_U32x4_LDSM_NENS4_14SM90_TMA_STOREES19_NS4_17SM90_U32x4_STSM_NENS4_39AutoVectorizingCopyWithAssumedAlignmentILi128EEEEEEvvEEEEvNT_6ParamsE)
        /*0038*/ 	.word	0x00000000


	//----- nvinfo : EIATTR_MIN_STACK_SIZE
	.align		4
.L_27:
        /*003c*/ 	.byte	0x04, 0x12
        /*003e*/ 	.short	(.L_29 - .L_28)
	.align		4
.L_28:
        /*0040*/ 	.word	index@(_ZN7cutlass13device_kernelINS_4gemm6kernel13GemmUniversalIN4cute5tupleIJiiiiEEENS1_10collective13CollectiveMmaINS1_35MainloopSm100TmaUmmaWarpSpecializedILi4ELi2ELi4ENS5_IJNS4_1CILi1EEESB_SB_EEEEENS5_IJNSA_ILi64EEENSA_ILi128EEESE_EEENS_10tfloat32_tENS5_IJlSB_lEEESH_SI_NS4_8TiledMMAINS4_8MMA_AtomIJNS4_17SM100_MMA_TF32_SSISH_SH_fLi64ELi128ELNS4_4UMMA5MajorE0ELSN_0ELNSM_7ScaleInE0ELSO_0EEEEEENS4_6LayoutISC_NS5_IJNSA_ILi0EEESS_SS_EEEEENS5_IJNS4_10UnderscoreESV_SV_EEEEENS4_13SM90_TMA_LOADENS4_14ComposedLayoutINS4_7SwizzleILi3ELi4ELi3EEENS4_18smem_ptr_flag_bitsILi32EEENSR_INS5_IJNSA_ILi8EEENSA_ILi32EEEEEENS5_IJS15_SB_EEEEEEEvNS4_8identityESY_S19_vS1A_EENS_8epilogue10collective18CollectiveEpilogueINS1C_23Sm100TmaWarpSpecializedILi4ELi2ELi16ELb1ELb0EEEJSG_NS5_IJNSR_ISE_SB_EENSR_IS15_SB_EEEEESH_SI_SH_SI_NS1C_6fusion15FusionCallbacksIS1G_NS1K_17LinearCombinationISH_fSH_fLNS_15FloatRoundStyleE2EEESG_S1J_JEEENS4_5SM1004TMEM4LOAD26SM100_TMEM_LOAD_16dp128b8xESY_S19_NS4_17SM75_U32x4_LDSM_NENS4_14SM90_TMA_STOREES19_NS4_17SM90_U32x4_STSM_NENS4_39AutoVectorizingCopyWithAssumedAlignmentILi128EEEEEEvvEEEEvNT_6ParamsE)
        /*0044*/ 	.word	0x00000000
.L_29:


//--------------------- .nv.compat                --------------------------
	.section	.nv.compat,"",@"SHT_CUDA_COMPAT_INFO"
	.align	4
        /*0000*/ 	.byte	0x02, 0x09, 0x01, 0x00, 0x02, 0x02, 0x02, 0x00, 0x02, 0x05, 0x05, 0x00, 0x03, 0x07, 0x01, 0x01
        /*0010*/ 	.byte	0x02, 0x03, 0x01, 0x00, 0x02, 0x06, 0x01, 0x00, 0x04, 0x0b, 0x08, 0x00, 0x09, 0x00, 0x00, 0x00
        /*0020*/ 	.byte	0x00, 0x00, 0x00, 0x00


//--------------------- .nv.info._ZN7cutlass13device_kernelINS_4gemm6kernel13GemmUniversalIN4cute5tupleIJiiiiEEENS1_10collective13CollectiveMmaINS1_35MainloopSm100TmaUmmaWarpSpecializedILi4ELi2ELi4ENS5_IJNS4_1CILi1EEESB_SB_EEEEENS5_IJNSA_ILi64EEENSA_ILi128EEESE_EEENS_10tfloat32_tENS5_IJlSB_lEEESH_SI_NS4_8TiledMMAINS4_8MMA_AtomIJNS4_17SM100_MMA_TF32_SSISH_SH_fLi64ELi128ELNS4_4UMMA5MajorE0ELSN_0ELNSM_7ScaleInE0ELSO_0EEEEEENS4_6LayoutISC_NS5_IJNSA_ILi0EEESS_SS_EEEEENS5_IJNS4_10UnderscoreESV_SV_EEEEENS4_13SM90_TMA_LOADENS4_14ComposedLayoutINS4_7SwizzleILi3ELi4ELi3EEENS4_18smem_ptr_flag_bitsILi32EEENSR_INS5_IJNSA_ILi8EEENSA_ILi32EEEEEENS5_IJS15_SB_EEEEEEEvNS4_8identityESY_S19_vS1A_EENS_8epilogue10collective18CollectiveEpilogueINS1C_23Sm100TmaWarpSpecializedILi4ELi2ELi16ELb1ELb0EEEJSG_NS5_IJNSR_ISE_SB_EENSR_IS15_SB_EEEEESH_SI_SH_SI_NS1C_6fusion15FusionCallbacksIS1G_NS1K_17LinearCombinationISH_fSH_fLNS_15FloatRoundStyleE2EEESG_S1J_JEEENS4_5SM1004TMEM4LOAD26SM100_TMEM_LOAD_16dp128b8xESY_S19_NS4_17SM75_U32x4_LDSM_NENS4_14SM90_TMA_STOREES19_NS4_17SM90_U32x4_STSM_NENS4_39AutoVectorizingCopyWithAssumedAlignmentILi128EEEEEEvvEEEEvNT_6ParamsE --------------------------
	.section	.nv.info._ZN7cutlass13device_kernelINS_4gemm6kernel13GemmUniversalIN4cute5tupleIJiiiiEEENS1_10collective13CollectiveMmaINS1_35MainloopSm100TmaUmmaWarpSpecializedILi4ELi2ELi4ENS5_IJNS4_1CILi1EEESB_SB_EEEEENS5_IJNSA_ILi64EEENSA_ILi128EEESE_EEENS_10tfloat32_tENS5_IJlSB_lEEESH_SI_NS4_8TiledMMAINS4_8MMA_AtomIJNS4_17SM100_MMA_TF32_SSISH_SH_fLi64ELi128ELNS4_4UMMA5MajorE0ELSN_0ELNSM_7ScaleInE0ELSO_0EEEEEENS4_6LayoutISC_NS5_IJNSA_ILi0EEESS_SS_EEEEENS5_IJNS4_10UnderscoreESV_SV_EEEEENS4_13SM90_TMA_LOADENS4_14ComposedLayoutINS4_7SwizzleILi3ELi4ELi3EEENS4_18smem_ptr_flag_bitsILi32EEENSR_INS5_IJNSA_ILi8EEENSA_ILi32EEEEEENS5_IJS15_SB_EEEEEEEvNS4_8identityESY_S19_vS1A_EENS_8epilogue10collective18CollectiveEpilogueINS1C_23Sm100TmaWarpSpecializedILi4ELi2ELi16ELb1ELb0EEEJSG_NS5_IJNSR_ISE_SB_EENSR_IS15_SB_EEEEESH_SI_SH_SI_NS1C_6fusion15FusionCallbacksIS1G_NS1K_17LinearCombinationISH_fSH_fLNS_15FloatRoundStyleE2EEESG_S1J_JEEENS4_5SM1004TMEM4LOAD26SM100_TMEM_LOAD_16dp128b8xESY_S19_NS4_17SM75_U32x4_LDSM_NENS4_14SM90_TMA_STOREES19_NS4_17SM90_U32x4_STSM_NENS4_39AutoVectorizingCopyWithAssumedAlignmentILi128EEEEEEvvEEEEvNT_6ParamsE,"",@"SHT_CUDA_INFO"
	.sectionflags	@""
	.align	4


	//----- nvinfo : EIATTR_CUDA_API_VERSION
	.align		4
        /*0000*/ 	.byte	0x04, 0x37
        /*0002*/ 	.short	(.L_31 - .L_30)
.L_30:
        /*0004*/ 	.word	0x00000082


	//----- nvinfo : EIATTR_KPARAM_INFO
	.align		4
.L_31:
        /*0008*/ 	.byte	0x04, 0x17
        /*000a*/ 	.short	(.L_33 - .L_32)
.L_32:
        /*000c*/ 	.word	0x00000000
        /*0010*/ 	.short	0x0000
        /*0012*/ 	.short	0x0000
        /*0014*/ 	.byte	0x00, 0xf0, 0x01, 0x20


	//----- nvinfo : EIATTR_AT_ENTRY_FRAGMENTS
	.align		4
.L_33:
        /*0018*/ 	.byte	0x04, 0x4f
        /*001a*/ 	.short	(.L_35 - .L_34)


	//   ....[0]....
.L_34:
        /*001c*/ 	.word	0x00000006


	//----- nvinfo : EIATTR_RESERVED_SMEM_USED
	.align		4
.L_35:
        /*0020*/ 	.byte	0x01, 0x41
	.zero		2


	//----- nvinfo : EIATTR_SPARSE_MMA_MASK
	.align		4
        /*0024*/ 	.byte	0x03, 0x50
        /*0026*/ 	.short	0x0000


	//----- nvinfo : EIATTR_TCGEN05_1CTA_USED
	.align		4
        /*0028*/ 	.byte	0x01, 0x51
	.zero		2


	//----- nvinfo : EIATTR_MAXREG_COUNT
	.align		4
        /*002c*/ 	.byte	0x03, 0x1b
        /*002e*/ 	.short	0x00ff


	//----- nvinfo : EIATTR_NUM_BARRIERS
	.align		4
        /*0030*/ 	.byte	0x02, 0x4c
        /*0032*/ 	.byte	0x07
	.zero		1


	//----- nvinfo : EIATTR_EXTERNS
	.align		4
        /*0034*/ 	.byte	0x04, 0x0f
        /*0036*/ 	.short	(.L_37 - .L_36)


	//   ....[0]....
	.align		4
.L_36:
        /*0038*/ 	.word	index@(__assertfail)


	//----- nvinfo : EIATTR_MERCURY_ISA_VERSION
	.align		4
.L_37:
        /*003c*/ 	.byte	0x03, 0x5f
        /*003e*/ 	.short	0x0101


	//----- nvinfo : EIATTR_INT_WARP_WIDE_INSTR_OFFSETS
	.align		4
        /*0040*/ 	.byte	0x04, 0x31
        /*0042*/ 	.short	(.L_39 - .L_38)


	//   ....[0]....
.L_38:
        /*0044*/ 	.word	0x00001f40


	//   ....[1]....
        /*0048*/ 	.word	0x00003ba0


	//   ....[2]....
        /*004c*/ 	.word	0x00003bd0


	//   ....[3]....
        /*0050*/ 	.word	0x00003c20


	//   ....[4]....
        /*0054*/ 	.word	0x00004530


	//   ....[5]....
        /*0058*/ 	.word	0x00004590


	//   ....[6]....
        /*005c*/ 	.word	0x00004670


	//   ....[7]....
        /*0060*/ 	.word	0x000046e0


	//   ....[8]....
        /*0064*/ 	.word	0x000047f0


	//   ....[9]....
        /*0068*/ 	.word	0x00004880


	//   ....[10]....
        /*006c*/ 	.word	0x00004a50


	//   ....[11]....
        /*0070*/ 	.word	0x00004bb0


	//----- nvinfo : EIATTR_COOP_GROUP_MASK_REGIDS
	.align		4
.L_39:
        /*0074*/ 	.byte	0x04, 0x29
        /*0076*/ 	.short	(.L_41 - .L_40)


	//   ....[0]....
.L_40:
        /*0078*/ 	.word	0xffffffff


	//   ....[1]....
        /*007c*/ 	.word	0xffffffff


	//   ....[2]....
        /*0080*/ 	.word	0xffffffff


	//   ....[3]....
        /*0084*/ 	.word	0xffffffff


	//   ....[4]....
        /*0088*/ 	.word	0xffffffff


	//   ....[5]....
        /*008c*/ 	.word	0xffffffff


	//   ....[6]....
        /*0090*/ 	.word	0xffffffff


	//   ....[7]....
        /*0094*/ 	.word	0xffffffff


	//   ....[8]....
        /*0098*/ 	.word	0xffffffff


	//   ....[9]....
        /*009c*/ 	.word	0xffffffff


	//   ....[10]....
        /*00a0*/ 	.word	0xffffffff


	//   ....[11]....
        /*00a4*/ 	.word	0xffffffff


	//   ....[12]....
        /*00a8*/ 	.word	0xffffffff


	//----- nvinfo : EIATTR_COOP_GROUP_INSTR_OFFSETS
	.align		4
.L_41:
        /*00ac*/ 	.byte	0x04, 0x28
        /*00ae*/ 	.short	(.L_43 - .L_42)


	//   ....[0]....
.L_42:
        /*00b0*/ 	.word	0x00000090


	//   ....[1]....
        /*00b4*/ 	.word	0x000004d0


	//   ....[2]....
        /*00b8*/ 	.word	0x00000640


	//   ....[3]....
        /*00bc*/ 	.word	0x000007e0


	//   ....[4]....
        /*00c0*/ 	.word	0x000008e0


	//   ....[5]....
        /*00c4*/ 	.word	0x00000a50


	//   ....[6]....
        /*00c8*/ 	.word	0x00000bf0


	//   ....[7]....
        /*00cc*/ 	.word	0x00001e20


	//   ....[8]....
        /*00d0*/ 	.word	0x00002c00


	//   ....[9]....
        /*00d4*/ 	.word	0x00002e10


	//   ....[10]....
        /*00d8*/ 	.word	0x00002e40


	//   ....[11]....
        /*00dc*/ 	.word	0x00003a90


	//   ....[12]....
        /*00e0*/ 	.word	0x00003cc0


	//----- nvinfo : EIATTR_VRC_CTA_INIT_COUNT
	.align		4
.L_43:
        /*00e4*/ 	.byte	0x02, 0x4a
        /*00e6*/ 	.byte	0x80
	.zero		1


	//----- nvinfo : EIATTR_SYSCALL_OFFSETS
	.align		4
        /*00e8*/ 	.byte	0x04, 0x46
        /*00ea*/ 	.short	(.L_45 - .L_44)


	//   ....[0]....
.L_44:
        /*00ec*/ 	.word	0x00005670


	//   ....[1]....
        /*00f0*/ 	.word	0x00005760


	//   ....[2]....
        /*00f4*/ 	.word	0x00005f90


	//   ....[3]....
        /*00f8*/ 	.word	0x00006950


	//   ....[4]....
        /*00fc*/ 	.word	0x000072b0


	//   ....[5]....
        /*0100*/ 	.word	0x00007c10


	//----- nvinfo : EIATTR_MBARRIER_INSTR_OFFSETS
	.align		4
.L_45:
        /*0104*/ 	.byte	0x04, 0x39
        /*0106*/ 	.short	(.L_47 - .L_46)


	//   ....[0]....
.L_46:
        /*0108*/ 	.word	0x000005b0
        /*010c*/ 	.word	0x000000ff
        /*0110*/ 	.word	0x00000000
        /*0114*/ 	.short	0x0100
        /*0116*/ 	.byte	0x05
	.zero		1


	//   ....[1]....
        /*0118*/ 	.word	0x000005c0
        /*011c*/ 	.word	0x000000ff
        /*0120*/ 	.word	0x00000020
        /*0124*/ 	.short	0x0100
        /*0126*/ 	.byte	0x05
	.zero		1


	//   ....[2]....
        /*0128*/ 	.word	0x000005d0
        /*012c*/ 	.word	0x000000ff
        /*0130*/ 	.word	0x00000008
        /*0134*/ 	.short	0x0100
        /*0136*/ 	.byte	0x05
	.zero		1


	//   ....[3]....
        /*0138*/ 	.word	0x000005e0
        /*013c*/ 	.word	0x000000ff
        /*0140*/ 	.word	0x00000028
        /*0144*/ 	.short	0x0100
        /*0146*/ 	.byte	0x05
	.zero		1


	//   ....[4]....
        /*0148*/ 	.word	0x000005f0
        /*014c*/ 	.word	0x000000ff
        /*0150*/ 	.word	0x00000010
        /*0154*/ 	.short	0x0100
        /*0156*/ 	.byte	0x05
	.zero		1


	//   ....[5]....
        /*0158*/ 	.word	0x00000600
        /*015c*/ 	.word	0x000000ff
        /*0160*/ 	.word	0x00000030
        /*0164*/ 	.short	0x0100
        /*0166*/ 	.byte	0x05
	.zero		1


	//   ....[6]....
        /*0168*/ 	.word	0x00000610
        /*016c*/ 	.word	0x000000ff
        /*0170*/ 	.word	0x00000018
        /*0174*/ 	.short	0x0100
        /*0176*/ 	.byte	0x05
	.zero		1


	//   ....[7]....
        /*0178*/ 	.word	0x00000620
        /*017c*/ 	.word	0x000000ff
        /*0180*/ 	.word	0x00000038
        /*0184*/ 	.short	0x0100
        /*0186*/ 	.byte	0x05
	.zero		1


	//   ....[8]....
        /*0188*/ 	.word	0x00000750
        /*018c*/ 	.word	0x000000ff
        /*0190*/ 	.word	0x00000040
        /*0194*/ 	.short	0x0100
        /*0196*/ 	.byte	0x07
	.zero		1


	//   ....[9]....
        /*0198*/ 	.word	0x00000760
        /*019c*/ 	.word	0x000000ff
        /*01a0*/ 	.word	0x00000060
        /*01a4*/ 	.short	0x0100
        /*01a6*/ 	.byte	0x07
	.zero		1


	//   ....[10]....
        /*01a8*/ 	.word	0x00000770
        /*01ac*/ 	.word	0x000000ff
        /*01b0*/ 	.word	0x00000048
        /*01b4*/ 	.short	0x0100
        /*01b6*/ 	.byte	0x07
	.zero		1


	//   ....[11]....
        /*01b8*/ 	.word	0x00000780
        /*01bc*/ 	.word	0x000000ff
        /*01c0*/ 	.word	0x00000068
        /*01c4*/ 	.short	0x0100
        /*01c6*/ 	.byte	0x07
	.zero		1


	//   ....[12]....
        /*01c8*/ 	.word	0x00000790
        /*01cc*/ 	.word	0x000000ff
        /*01d0*/ 	.word	0x00000050
        /*01d4*/ 	.short	0x0100
        /*01d6*/ 	.byte	0x07
	.zero		1


	//   ....[13]....
        /*01d8*/ 	.word	0x000007a0
        /*01dc*/ 	.word	0x000000ff
        /*01e0*/ 	.word	0x00000070
        /*01e4*/ 	.short	0x0100
        /*01e6*/ 	.byte	0x07
	.zero		1


	//   ....[14]....
        /*01e8*/ 	.word	0x000007b0
        /*01ec*/ 	.word	0x000000ff
        /*01f0*/ 	.word	0x00000058
        /*01f4*/ 	.short	0x0100
        /*01f6*/ 	.byte	0x07
	.zero		1


	//   ....[15]....
        /*01f8*/ 	.word	0x000007c0
        /*01fc*/ 	.word	0x000000ff
        /*0200*/ 	.word	0x00000078
        /*0204*/ 	.short	0x0100
        /*0206*/ 	.byte	0x07
	.zero		1


	//   ....[16]....
        /*0208*/ 	.word	0x000008b0
        /*020c*/ 	.word	0x000000ff
        /*0210*/ 	.word	0x00000080
        /*0214*/ 	.short	0x0100
        /*0216*/ 	.byte	0x05
	.zero		1


	//   ....[17]....
        /*0218*/ 	.word	0x000008c0
        /*021c*/ 	.word	0x000000ff
        /*0220*/ 	.word	0x00000088
        /*0224*/ 	.short	0x0100
        /*0226*/ 	.byte	0x05
	.zero		1


	//   ....[18]....
        /*0228*/ 	.word	0x00000a00
        /*022c*/ 	.word	0x000000ff
        /*0230*/ 	.word	0x00000090
        /*0234*/ 	.short	0x0100
        /*0236*/ 	.byte	0x05
	.zero		1


	//   ....[19]....
        /*0238*/ 	.word	0x00000a10
        /*023c*/ 	.word	0x000000ff
        /*0240*/ 	.word	0x000000a0
        /*0244*/ 	.short	0x0100
        /*0246*/ 	.byte	0x05
	.zero		1


	//   ....[20]....
        /*0248*/ 	.word	0x00000a20
        /*024c*/ 	.word	0x000000ff
        /*0250*/ 	.word	0x00000098
        /*0254*/ 	.short	0x0100
        /*0256*/ 	.byte	0x05
	.zero		1


	//   ....[21]....
        /*0258*/ 	.word	0x00000a30
        /*025c*/ 	.word	0x000000ff
        /*0260*/ 	.word	0x000000a8
        /*0264*/ 	.short	0x0100
        /*0266*/ 	.byte	0x05
	.zero		1


	//   ....[22]....
        /*0268*/ 	.word	0x00000b60
        /*026c*/ 	.word	0x000000ff
        /*0270*/ 	.word	0x000000b0
        /*0274*/ 	.short	0x0100
        /*0276*/ 	.byte	0x07
	.zero		1


	//   ....[23]....
        /*0278*/ 	.word	0x00000b70
        /*027c*/ 	.word	0x000000ff
        /*0280*/ 	.word	0x000000d0
        /*0284*/ 	.short	0x0100
        /*0286*/ 	.byte	0x07
	.zero		1


	//   ....[24]....
        /*0288*/ 	.word	0x00000b80
        /*028c*/ 	.word	0x000000ff
        /*0290*/ 	.word	0x000000b8
        /*0294*/ 	.short	0x0100
        /*0296*/ 	.byte	0x07
	.zero		1


	//   ....[25]....
        /*0298*/ 	.word	0x00000b90
        /*029c*/ 	.word	0x000000ff
        /*02a0*/ 	.word	0x000000d8
        /*02a4*/ 	.short	0x0100
        /*02a6*/ 	.byte	0x07
	.zero		1


	//   ....[26]....
        /*02a8*/ 	.word	0x00000ba0
        /*02ac*/ 	.word	0x000000ff
        /*02b0*/ 	.word	0x000000c0
        /*02b4*/ 	.short	0x0100
        /*02b6*/ 	.byte	0x07
	.zero		1


	//   ....[27]....
        /*02b8*/ 	.word	0x00000bb0
        /*02bc*/ 	.word	0x000000ff
        /*02c0*/ 	.word	0x000000e0
        /*02c4*/ 	.short	0x0100
        /*02c6*/ 	.byte	0x07
	.zero		1


	//   ....[28]....
        /*02c8*/ 	.word	0x00000bc0
        /*02cc*/ 	.word	0x000000ff
        /*02d0*/ 	.word	0x000000c8
        /*02d4*/ 	.short	0x0100
        /*02d6*/ 	.byte	0x07
	.zero		1


	//   ....[29]....
        /*02d8*/ 	.word	0x00000bd0
        /*02dc*/ 	.word	0x000000ff
        /*02e0*/ 	.word	0x000000e8
        /*02e4*/ 	.short	0x0100
        /*02e6*/ 	.byte	0x07
	.zero		1


	//   ....[30]....
        /*02e8*/ 	.word	0x00000cc0
        /*02ec*/ 	.word	0x000000ff
        /*02f0*/ 	.word	0x000000f0
        /*02f4*/ 	.short	0x0100
        /*02f6*/ 	.byte	0x05
	.zero		1


	//   ....[31]....
        /*02f8*/ 	.word	0x00000cd0
        /*02fc*/ 	.word	0x000000ff
        /*0300*/ 	.word	0x00000100
        /*0304*/ 	.short	0x0100
        /*0306*/ 	.byte	0x05
	.zero		1


	//   ....[32]....
        /*0308*/ 	.word	0x00000ce0
        /*030c*/ 	.word	0x000000ff
        /*0310*/ 	.word	0x000000f8
        /*0314*/ 	.short	0x0100
        /*0316*/ 	.byte	0x05
	.zero		1


	//   ....[33]....
        /*0318*/ 	.word	0x00000cf0
        /*031c*/ 	.word	0x000000ff
        /*0320*/ 	.word	0x00000108
        /*0324*/ 	.short	0x0100
        /*0326*/ 	.byte	0x05
	.zero		1


	//   ....[34]....
        /*0328*/ 	.word	0x000015c0
        /*032c*/ 	.word	0x00000002
        /*0330*/ 	.word	0x00000100
        /*0334*/ 	.short	0x010a
        /*0336*/ 	.byte	0xff
	.zero		1


	//   ....[35]....
        /*0338*/ 	.word	0x000015f0
        /*033c*/ 	.word	0x00000002
        /*0340*/ 	.word	0x000000f0
        /*0344*/ 	.short	0x0101
        /*0346*/ 	.byte	0xff
	.zero		1


	//   ....[36]....
        /*0348*/ 	.word	0x000016c0
        /*034c*/ 	.word	0x000000ff
        /*0350*/ 	.word	0x00000020
        /*0354*/ 	.short	0x010a
        /*0356*/ 	.byte	0x08
	.zero		1


	//   ....[37]....
        /*0358*/ 	.word	0x00001760
        /*035c*/ 	.word	0x000000ff
        /*0360*/ 	.word	0x00000020
        /*0364*/ 	.short	0x010a
        /*0366*/ 	.byte	0x21
	.zero		1


	//   ....[38]....
        /*0368*/ 	.word	0x000018b0
        /*036c*/ 	.word	0x000000ff
        /*0370*/ 	.word	0x00000020
        /*0374*/ 	.short	0x010a
        /*0376*/ 	.byte	0x08
	.zero		1


	//   ....[39]....
        /*0378*/ 	.word	0x00001a80
        /*037c*/ 	.word	0x000000ff
        /*0380*/ 	.word	0x00000088
        /*0384*/ 	.short	0x0101
        /*0386*/ 	.byte	0x04
	.zero		1


	//   ....[40]....
        /*0388*/ 	.word	0x00001aa0
        /*038c*/ 	.word	0x000000ff
        /*0390*/ 	.word	0x00000020
        /*0394*/ 	.short	0x010a
        /*0396*/ 	.byte	0x08
	.zero		1


	//   ....[41]....
        /*0398*/ 	.word	0x00001b20
        /*039c*/ 	.word	0x000000ff
        /*03a0*/ 	.word	0x00000020
        /*03a4*/ 	.short	0x010a
        /*03a6*/ 	.byte	0x21
	.zero		1


	//   ....[42]....
        /*03a8*/ 	.word	0x00001c70
        /*03ac*/ 	.word	0x000000ff
        /*03b0*/ 	.word	0x00000020
        /*03b4*/ 	.short	0x010a
        /*03b6*/ 	.byte	0x08
	.zero		1


	//   ....[43]....
        /*03b8*/ 	.word	0x00001e50
        /*03bc*/ 	.word	0x00000002
        /*03c0*/ 	.word	0x00000090
        /*03c4*/ 	.short	0x010a
        /*03c6*/ 	.byte	0xff
	.zero		1


	//   ....[44]....
        /*03c8*/ 	.word	0x00001f10
        /*03cc*/ 	.word	0x00000002
        /*03d0*/ 	.word	0x00000000
        /*03d4*/ 	.short	0x0101
        /*03d6*/ 	.byte	0xff
	.zero		1


	//   ....[45]....
        /*03d8*/ 	.word	0x00002470
        /*03dc*/ 	.word	0x000000ff
        /*03e0*/ 	.word	0x00000000
        /*03e4*/ 	.short	0x010a
        /*03e6*/ 	.byte	0x05
	.zero		1


	//   ....[46]....
        /*03e8*/ 	.word	0x00002500
        /*03ec*/ 	.word	0x000000ff
        /*03f0*/ 	.word	0x00000000
        /*03f4*/ 	.short	0x010a
        /*03f6*/ 	.byte	0x05
	.zero		1


	//   ....[47]....
        /*03f8*/ 	.word	0x00002590
        /*03fc*/ 	.word	0x000000ff
        /*0400*/ 	.word	0x00000000
        /*0404*/ 	.short	0x010a
        /*0406*/ 	.byte	0x05
	.zero		1


	//   ....[48]....
        /*0408*/ 	.word	0x00002630
        /*040c*/ 	.word	0x00000000
        /*0410*/ 	.word	0x00000000
        /*0414*/ 	.short	0x010a
        /*0416*/ 	.byte	0xff
	.zero		1


	//   ....[49]....
        /*0418*/ 	.word	0x00002750
        /*041c*/ 	.word	0x00000000
        /*0420*/ 	.word	0x000000f0
        /*0424*/ 	.short	0x010a
        /*0426*/ 	.byte	0xff
	.zero		1


	//   ....[50]....
        /*0428*/ 	.word	0x000027c0
        /*042c*/ 	.word	0x00000000
        /*0430*/ 	.word	0x00000000
        /*0434*/ 	.short	0x0101
        /*0436*/ 	.byte	0xff
	.zero		1


	//   ....[51]....
        /*0438*/ 	.word	0x000027e0
        /*043c*/ 	.word	0x000000ff
        /*0440*/ 	.word	0x000000a0
        /*0444*/ 	.short	0x010a
        /*0446*/ 	.byte	0x05
	.zero		1


	//   ....[52]....
        /*0448*/ 	.word	0x00002900
        /*044c*/ 	.word	0x00000000
        /*0450*/ 	.word	0x00000090
        /*0454*/ 	.short	0x010a
        /*0456*/ 	.byte	0xff
	.zero		1


	//   ....[53]....
        /*0458*/ 	.word	0x00002a00
        /*045c*/ 	.word	0x00000000
        /*0460*/ 	.word	0x00000000
        /*0464*/ 	.short	0x0101
        /*0466*/ 	.byte	0xff
	.zero		1


	//   ....[54]....
        /*0468*/ 	.word	0x00002a90
        /*046c*/ 	.word	0x000000ff
        /*0470*/ 	.word	0x000000a0
        /*0474*/ 	.short	0x0106
        /*0476*/ 	.byte	0x05
	.zero		1


	//   ....[55]....
        /*0478*/ 	.word	0x00002ab0
        /*047c*/ 	.word	0x000000ff
        /*0480*/ 	.word	0x000000a0
        /*0484*/ 	.short	0x010a
        /*0486*/ 	.byte	0x05
	.zero		1


	//   ....[56]....
        /*0488*/ 	.word	0x00002b40
        /*048c*/ 	.word	0x000000ff
        /*0490*/ 	.word	0x000000a0
        /*0494*/ 	.short	0x0106
        /*0496*/ 	.byte	0x04
	.zero		1


	//   ....[57]....
        /*0498*/ 	.word	0x00002b80
        /*049c*/ 	.word	0x00000000
        /*04a0*/ 	.word	0x000000a0
        /*04a4*/ 	.short	0x010a
        /*04a6*/ 	.byte	0xff
	.zero		1


	//   ....[58]....
        /*04a8*/ 	.word	0x00003140
        /*04ac*/ 	.word	0x00000000
        /*04b0*/ 	.word	0x00000090
        /*04b4*/ 	.short	0x010a
        /*04b6*/ 	.byte	0xff
	.zero		1


	//   ....[59]....
        /*04b8*/ 	.word	0x00003250
        /*04bc*/ 	.word	0x00000003
        /*04c0*/ 	.word	0x00000000
        /*04c4*/ 	.short	0x0101
        /*04c6*/ 	.byte	0xff
	.zero		1


	//   ....[60]....
        /*04c8*/ 	.word	0x00003260
        /*04cc*/ 	.word	0x000000ff
        /*04d0*/ 	.word	0x00000000
        /*04d4*/ 	.short	0x010a
        /*04d6*/ 	.byte	0x07
	.zero		1


	//   ....[61]....
        /*04d8*/ 	.word	0x000032e0
        /*04dc*/ 	.word	0x000000ff
        /*04e0*/ 	.word	0x000000d0
        /*04e4*/ 	.short	0x010a
        /*04e6*/ 	.byte	0x06
	.zero		1


	//   ....[62]....
        /*04e8*/ 	.word	0x000033b0
        /*04ec*/ 	.word	0x000000ff
        /*04f0*/ 	.word	0x00000000
        /*04f4*/ 	.short	0x010a
        /*04f6*/ 	.byte	0x0b
	.zero		1


	//   ....[63]....
        /*04f8*/ 	.word	0x000034e0
        /*04fc*/ 	.word	0x000000ff
        /*0500*/ 	.word	0x00000000
        /*0504*/ 	.short	0x010a
        /*0506*/ 	.byte	0x22
	.zero		1


	//   ....[64]....
        /*0508*/ 	.word	0x000038c0
        /*050c*/ 	.word	0x000000ff
        /*0510*/ 	.word	0x00000000
        /*0514*/ 	.short	0x010a
        /*0516*/ 	.byte	0x06
	.zero		1


	//   ....[65]....
        /*0518*/ 	.word	0x00003950
        /*051c*/ 	.word	0x000000ff
        /*0520*/ 	.word	0x00000000
        /*0524*/ 	.short	0x010a
        /*0526*/ 	.byte	0x06
	.zero		1


	//   ....[66]....
        /*0528*/ 	.word	0x000039e0
        /*052c*/ 	.word	0x000000ff
        /*0530*/ 	.word	0x00000000
        /*0534*/ 	.short	0x010a
        /*0536*/ 	.byte	0x06
	.zero		1


	//   ....[67]....
        /*0538*/ 	.word	0x00003a70
        /*053c*/ 	.word	0x000000ff
        /*0540*/ 	.word	0x00000000
        /*0544*/ 	.short	0x010a
        /*0546*/ 	.byte	0x07
	.zero		1


	//   ....[68]....
        /*0548*/ 	.word	0x00003ee0
        /*054c*/ 	.word	0x00000000
        /*0550*/ 	.word	0x00000090
        /*0554*/ 	.short	0x010a
        /*0556*/ 	.byte	0xff
	.zero		1


	//   ....[69]....
        /*0558*/ 	.word	0x00003fa0
        /*055c*/ 	.word	0x00000000
        /*0560*/ 	.word	0x00000000
        /*0564*/ 	.short	0x0101
        /*0566*/ 	.byte	0xff
	.zero		1


	//   ....[70]....
        /*0568*/ 	.word	0x000042c0
        /*056c*/ 	.word	0x000000ff
        /*0570*/ 	.word	0x00000088
        /*0574*/ 	.short	0x010a
        /*0576*/ 	.byte	0x07
	.zero		1


	//   ....[71]....
        /*0578*/ 	.word	0x000044b0
        /*057c*/ 	.word	0x000000ff
        /*0580*/ 	.word	0x00000060
        /*0584*/ 	.short	0x010a
        /*0586*/ 	.byte	0x07
	.zero		1


	//   ....[72]....
        /*0588*/ 	.word	0x00004620
        /*058c*/ 	.word	0x000000ff
        /*0590*/ 	.word	0x00000040
        /*0594*/ 	.short	0x010b
        /*0596*/ 	.byte	0x07
	.zero		1


	//   ....[73]....
        /*0598*/ 	.word	0x00004630
        /*059c*/ 	.word	0x000000ff
        /*05a0*/ 	.word	0x00000000
        /*05a4*/ 	.short	0x0101
        /*05a6*/ 	.byte	0x08
	.zero		1


	//   ....[74]....
        /*05a8*/ 	.word	0x00004640
        /*05ac*/ 	.word	0x000000ff
        /*05b0*/ 	.word	0x00000068
        /*05b4*/ 	.short	0x010a
        /*05b6*/ 	.byte	0x07
	.zero		1


	//   ....[75]....
        /*05b8*/ 	.word	0x00004790
        /*05bc*/ 	.word	0x000000ff
        /*05c0*/ 	.word	0x00000048
        /*05c4*/ 	.short	0x010b
        /*05c6*/ 	.byte	0x07
	.zero		1


	//   ....[76]....
        /*05c8*/ 	.word	0x000047a0
        /*05cc*/ 	.word	0x000000ff
        /*05d0*/ 	.word	0x00000000
        /*05d4*/ 	.short	0x0101
        /*05d6*/ 	.byte	0x08
	.zero		1


	//   ....[77]....
        /*05d8*/ 	.word	0x000047b0
        /*05dc*/ 	.word	0x000000ff
        /*05e0*/ 	.word	0x00000070
        /*05e4*/ 	.short	0x010a
        /*05e6*/ 	.byte	0x07
	.zero		1


	//   ....[78]....
        /*05e8*/ 	.word	0x00004930
        /*05ec*/ 	.word	0x000000ff
        /*05f0*/ 	.word	0x00000050
        /*05f4*/ 	.short	0x010b
        /*05f6*/ 	.byte	0x07
	.zero		1


	//   ....[79]....
        /*05f8*/ 	.word	0x00004970
        /*05fc*/ 	.word	0x000000ff
        /*0600*/ 	.word	0x00000000
        /*0604*/ 	.short	0x0101
        /*0606*/ 	.byte	0x08
	.zero		1


	//   ....[80]....
        /*0608*/ 	.word	0x000049b0
        /*060c*/ 	.word	0x000000ff
        /*0610*/ 	.word	0x00000078
        /*0614*/ 	.short	0x010a
        /*0616*/ 	.byte	0x07
	.zero		1


	//   ....[81]....
        /*0618*/ 	.word	0x00004bf0
        /*061c*/ 	.word	0x000000ff
        /*0620*/ 	.word	0x00000058
        /*0624*/ 	.short	0x010b
        /*0626*/ 	.byte	0x07
	.zero		1


	//   ....[82]....
        /*0628*/ 	.word	0x00004c10
        /*062c*/ 	.word	0x000000ff
        /*0630*/ 	.word	0x00000000
        /*0634*/ 	.short	0x0101
        /*0636*/ 	.byte	0x0d
	.zero		1


	//   ....[83]....
        /*0638*/ 	.word	0x00004c40
        /*063c*/ 	.word	0x000000ff
        /*0640*/ 	.word	0x00000060
        /*0644*/ 	.short	0x010a
        /*0646*/ 	.byte	0x07
	.zero		1


	//   ....[84]....
        /*0648*/ 	.word	0x00004c60
        /*064c*/ 	.word	0x000000ff
        /*0650*/ 	.word	0x00000068
        /*0654*/ 	.short	0x010a
        /*0656*/ 	.byte	0x07
	.zero		1


	//   ....[85]....
        /*0658*/ 	.word	0x00004c80
        /*065c*/ 	.word	0x000000ff
        /*0660*/ 	.word	0x00000070
        /*0664*/ 	.short	0x010a
        /*0666*/ 	.byte	0x07
	.zero		1


	//   ....[86]....
        /*0668*/ 	.word	0x00004cc0
        /*066c*/ 	.word	0x00000000
        /*0670*/ 	.word	0x00000078
        /*0674*/ 	.short	0x010a
        /*0676*/ 	.byte	0xff
	.zero		1


	//   ....[87]....
        /*0678*/ 	.word	0x00005030
        /*067c*/ 	.word	0x00000000
        /*0680*/ 	.word	0x00000090
        /*0684*/ 	.short	0x010a
        /*0686*/ 	.byte	0xff
	.zero		1


	//   ....[88]....
        /*0688*/ 	.word	0x00005140
        /*068c*/ 	.word	0x00000000
        /*0690*/ 	.word	0x00000000
        /*0694*/ 	.short	0x0101
        /*0696*/ 	.byte	0xff
	.zero		1


	//   ....[89]....
        /*0698*/ 	.word	0x00005bc0
        /*069c*/ 	.word	0x000000ff
        /*06a0*/ 	.word	0x00000040
        /*06a4*/ 	.short	0x010a
        /*06a6*/ 	.byte	0x30
	.zero		1


	//   ....[90]....
        /*06a8*/ 	.word	0x00005c00
        /*06ac*/ 	.word	0x00000054
        /*06b0*/ 	.word	0x000000b0
        /*06b4*/ 	.short	0x010a
        /*06b6*/ 	.byte	0xff
	.zero		1


	//   ....[91]....
        /*06b8*/ 	.word	0x00005d70
        /*06bc*/ 	.word	0x000000ff
        /*06c0*/ 	.word	0x00000040
        /*06c4*/ 	.short	0x010a
        /*06c6*/ 	.byte	0x30
	.zero		1


	//   ....[92]....
        /*06c8*/ 	.word	0x00005e70
        /*06cc*/ 	.word	0x00000054
        /*06d0*/ 	.word	0x000000b0
        /*06d4*/ 	.short	0x010a
        /*06d6*/ 	.byte	0xff
	.zero		1


	//   ....[93]....
        /*06d8*/ 	.word	0x00006670
        /*06dc*/ 	.word	0x00000000
        /*06e0*/ 	.word	0x00000000
        /*06e4*/ 	.short	0x0101
        /*06e6*/ 	.byte	0xff
	.zero		1


	//   ....[94]....
        /*06e8*/ 	.word	0x00006680
        /*06ec*/ 	.word	0x00000002
        /*06f0*/ 	.word	0x00000040
        /*06f4*/ 	.short	0x010a
        /*06f6*/ 	.byte	0xff
	.zero		1


	//   ....[95]....
        /*06f8*/ 	.word	0x00006750
        /*06fc*/ 	.word	0x00000002
        /*0700*/ 	.word	0x00000040
        /*0704*/ 	.short	0x010a
        /*0706*/ 	.byte	0xff
	.zero		1


	//   ....[96]....
        /*0708*/ 	.word	0x00006fd0
        /*070c*/ 	.word	0x00000015
        /*0710*/ 	.word	0x00000000
        /*0714*/ 	.short	0x0101
        /*0716*/ 	.byte	0xff
	.zero		1


	//   ....[97]....
        /*0718*/ 	.word	0x00006ff0
        /*071c*/ 	.word	0x00000000
        /*0720*/ 	.word	0x00000040
        /*0724*/ 	.short	0x010a
        /*0726*/ 	.byte	0xff
	.zero		1


	//   ....[98]....
        /*0728*/ 	.word	0x000070b0
        /*072c*/ 	.word	0x00000000
        /*0730*/ 	.word	0x00000040
        /*0734*/ 	.short	0x010a
        /*0736*/ 	.byte	0xff
	.zero		1


	//   ....[99]....
        /*0738*/ 	.word	0x00007930
        /*073c*/ 	.word	0x00000015
        /*0740*/ 	.word	0x00000000
        /*0744*/ 	.short	0x0101
        /*0746*/ 	.byte	0xff
	.zero		1


	//   ....[100]....
        /*0748*/ 	.word	0x00007950
        /*074c*/ 	.word	0x00000002
        /*0750*/ 	.word	0x00000040
        /*0754*/ 	.short	0x010a
        /*0756*/ 	.byte	0xff
	.zero		1


	//   ....[101]....
        /*0758*/ 	.word	0x00007a10
        /*075c*/ 	.word	0x00000002
        /*0760*/ 	.word	0x00000040
        /*0764*/ 	.short	0x010a
        /*0766*/ 	.byte	0xff
	.zero		1


	//   ....[102]....
        /*0768*/ 	.word	0x00007d80
        /*076c*/ 	.word	0x000000ff
        /*0770*/ 	.word	0x00000000
        /*0774*/ 	.short	0x0101
        /*0776*/ 	.byte	0x05
	.zero		1


	//   ....[103]....
        /*0778*/ 	.word	0x000082f0
        /*077c*/ 	.word	0x00000000
        /*0780*/ 	.word	0x00000000
        /*0784*/ 	.short	0x0101
        /*0786*/ 	.byte	0xff
	.zero		1


	//   ....[104]....
        /*0788*/ 	.word	0x00008560
        /*078c*/ 	.word	0x000000ff
        /*0790*/ 	.word	0x00000000
        /*0794*/ 	.short	0x0101
        /*0796*/ 	.byte	0x04
	.zero		1


	//   ....[105]....
        /*0798*/ 	.word	0x00008580
        /*079c*/ 	.word	0x00000002
        /*07a0*/ 	.word	0x00000100
        /*07a4*/ 	.short	0x010a
        /*07a6*/ 	.byte	0xff
	.zero		1


	//   ....[106]....
        /*07a8*/ 	.word	0x000085e0
        /*07ac*/ 	.word	0x00000002
        /*07b0*/ 	.word	0x00000020
        /*07b4*/ 	.short	0x010a
        /*07b6*/ 	.byte	0xff
	.zero		1


	//   ....[107]....
        /*07b8*/ 	.word	0x00008640
        /*07bc*/ 	.word	0x00000002
        /*07c0*/ 	.word	0x00000020
        /*07c4*/ 	.short	0x010a
        /*07c6*/ 	.byte	0xff
	.zero		1


	//   ....[108]....
        /*07c8*/ 	.word	0x00008690
        /*07cc*/ 	.word	0x00000002
        /*07d0*/ 	.word	0x00000090
        /*07d4*/ 	.short	0x010a
        /*07d6*/ 	.byte	0xff
	.zero		1


	//   ....[109]....
        /*07d8*/ 	.word	0x000086f0
        /*07dc*/ 	.word	0x00000000
        /*07e0*/ 	.word	0x00000000
        /*07e4*/ 	.short	0x010a
        /*07e6*/ 	.byte	0xff
	.zero		1


	//   ....[110]....
        /*07e8*/ 	.word	0x00008750
        /*07ec*/ 	.word	0x00000000
        /*07f0*/ 	.word	0x00000000
        /*07f4*/ 	.short	0x010a
        /*07f6*/ 	.byte	0xff
	.zero		1


	//   ....[111]....
        /*07f8*/ 	.word	0x000087b0
        /*07fc*/ 	.word	0x00000000
        /*0800*/ 	.word	0x00000000
        /*0804*/ 	.short	0x010a
        /*0806*/ 	.byte	0xff
	.zero		1


	//   ....[112]....
        /*0808*/ 	.word	0x00008800
        /*080c*/ 	.word	0x00000000
        /*0810*/ 	.word	0x000000f0
        /*0814*/ 	.short	0x010a
        /*0816*/ 	.byte	0xff
	.zero		1


	//   ....[113]....
        /*0818*/ 	.word	0x00008860
        /*081c*/ 	.word	0x00000000
        /*0820*/ 	.word	0x000000a0
        /*0824*/ 	.short	0x010a
        /*0826*/ 	.byte	0xff
	.zero		1


	//   ....[114]....
        /*0828*/ 	.word	0x000088b0
        /*082c*/ 	.word	0x00000000
        /*0830*/ 	.word	0x00000090
        /*0834*/ 	.short	0x010a
        /*0836*/ 	.byte	0xff
	.zero		1


	//   ....[115]....
        /*0838*/ 	.word	0x00008910
        /*083c*/ 	.word	0x00000000
        /*0840*/ 	.word	0x000000a0
        /*0844*/ 	.short	0x010a
        /*0846*/ 	.byte	0xff
	.zero		1


	//   ....[116]....
        /*0848*/ 	.word	0x00008960
        /*084c*/ 	.word	0x00000000
        /*0850*/ 	.word	0x00000090
        /*0854*/ 	.short	0x010a
        /*0856*/ 	.byte	0xff
	.zero		1


	//   ....[117]....
        /*0858*/ 	.word	0x000089c0
        /*085c*/ 	.word	0x00000002
        /*0860*/ 	.word	0x000000d0
        /*0864*/ 	.short	0x010a
        /*0866*/ 	.byte	0xff
	.zero		1


	//   ....[118]....
        /*0868*/ 	.word	0x00008a20
        /*086c*/ 	.word	0x00000000
        /*0870*/ 	.word	0x00000000
        /*0874*/ 	.short	0x010a
        /*0876*/ 	.byte	0xff
	.zero		1


	//   ....[119]....
        /*0878*/ 	.word	0x00008a80
        /*087c*/ 	.word	0x00000000
        /*0880*/ 	.word	0x00000000
        /*0884*/ 	.short	0x010a
        /*0886*/ 	.byte	0xff
	.zero		1


	//   ....[120]....
        /*0888*/ 	.word	0x00008ae0
        /*088c*/ 	.word	0x00000000
        /*0890*/ 	.word	0x00000000
        /*0894*/ 	.short	0x010a
        /*0896*/ 	.byte	0xff
	.zero		1


	//   ....[121]....
        /*0898*/ 	.word	0x00008b40
        /*089c*/ 	.word	0x00000000
        /*08a0*/ 	.word	0x00000000
        /*08a4*/ 	.short	0x010a
        /*08a6*/ 	.byte	0xff
	.zero		1


	//   ....[122]....
        /*08a8*/ 	.word	0x00008ba0
        /*08ac*/ 	.word	0x00000000
        /*08b0*/ 	.word	0x00000000
        /*08b4*/ 	.short	0x010a
        /*08b6*/ 	.byte	0xff
	.zero		1


	//   ....[123]....
        /*08b8*/ 	.word	0x00008bf0
        /*08bc*/ 	.word	0x00000000
        /*08c0*/ 	.word	0x00000090
        /*08c4*/ 	.short	0x010a
        /*08c6*/ 	.byte	0xff
	.zero		1


	//   ....[124]....
        /*08c8*/ 	.word	0x00008c50
        /*08cc*/ 	.word	0x00000000
        /*08d0*/ 	.word	0x00000088
        /*08d4*/ 	.short	0x010a
        /*08d6*/ 	.byte	0xff
	.zero		1


	//   ....[125]....
        /*08d8*/ 	.word	0x00008cb0
        /*08dc*/ 	.word	0x00000000
        /*08e0*/ 	.word	0x00000060
        /*08e4*/ 	.short	0x010a
        /*08e6*/ 	.byte	0xff
	.zero		1


	//   ....[126]....
        /*08e8*/ 	.word	0x00008d10
        /*08ec*/ 	.word	0x00000000
        /*08f0*/ 	.word	0x00000068
        /*08f4*/ 	.short	0x010a
        /*08f6*/ 	.byte	0xff
	.zero		1


	//   ....[127]....
        /*08f8*/ 	.word	0x00008d70
        /*08fc*/ 	.word	0x00000000
        /*0900*/ 	.word	0x00000070
        /*0904*/ 	.short	0x010a
        /*0906*/ 	.byte	0xff
	.zero		1


	//   ....[128]....
        /*0908*/ 	.word	0x00008dd0
        /*090c*/ 	.word	0x00000000
        /*0910*/ 	.word	0x00000078
        /*0914*/ 	.short	0x010a
        /*0916*/ 	.byte	0xff
	.zero		1


	//   ....[129]....
        /*0918*/ 	.word	0x00008e30
        /*091c*/ 	.word	0x00000000
        /*0920*/ 	.word	0x00000060
        /*0924*/ 	.short	0x010a
        /*0926*/ 	.byte	0xff
	.zero		1


	//   ....[130]....
        /*0928*/ 	.word	0x00008e90
        /*092c*/ 	.word	0x00000000
        /*0930*/ 	.word	0x00000068
        /*0934*/ 	.short	0x010a
        /*0936*/ 	.byte	0xff
	.zero		1


	//   ....[131]....
        /*0938*/ 	.word	0x00008ef0
        /*093c*/ 	.word	0x00000000
        /*0940*/ 	.word	0x00000070
        /*0944*/ 	.short	0x010a
        /*0946*/ 	.byte	0xff
	.zero		1


	//   ....[132]....
        /*0948*/ 	.word	0x00008f40
        /*094c*/ 	.word	0x00000000
        /*0950*/ 	.word	0x00000090
        /*0954*/ 	.short	0x010a
        /*0956*/ 	.byte	0xff
	.zero		1


	//   ....[133]....
        /*0958*/ 	.word	0x00008fa0
        /*095c*/ 	.word	0x00000000
        /*0960*/ 	.word	0x00000040
        /*0964*/ 	.short	0x010a
        /*0966*/ 	.byte	0xff
	.zero		1


	//   ....[134]....
        /*0968*/ 	.word	0x00008ff0
        /*096c*/ 	.word	0x00000054
        /*0970*/ 	.word	0x000000b0
        /*0974*/ 	.short	0x010a
        /*0976*/ 	.byte	0xff
	.zero		1


	//   ....[135]....
        /*0978*/ 	.word	0x00009040
        /*097c*/ 	.word	0x00000002
        /*0980*/ 	.word	0x00000040
        /*0984*/ 	.short	0x010a
        /*0986*/ 	.byte	0xff
	.zero		1


	//   ....[136]....
        /*0988*/ 	.word	0x00009090
        /*098c*/ 	.word	0x00000000
        /*0990*/ 	.word	0x00000040
        /*0994*/ 	.short	0x010a
        /*0996*/ 	.byte	0xff
	.zero		1


	//   ....[137]....
        /*0998*/ 	.word	0x000090e0
        /*099c*/ 	.word	0x00000002
        /*09a0*/ 	.word	0x00000040
        /*09a4*/ 	.short	0x010a
        /*09a6*/ 	.byte	0xff
	.zero		1


	//----- nvinfo : EIATTR_NUM_MBARRIERS
	.align		4
.L_47:
        /*09a8*/ 	.byte	0x03, 0x38
        /*09aa*/ 	.short	0x0022


	//----- nvinfo : EIATTR_EXIT_INSTR_OFFSETS
	.align		4
        /*09ac*/ 	.byte	0x04, 0x1c
        /*09ae*/ 	.short	(.L_49 - .L_48)


	//   ....[0]....
.L_48:
        /*09b0*/ 	.word	0x00002660


	//   ....[1]....
        /*09b4*/ 	.word	0x00002b50


	//   ....[2]....
        /*09b8*/ 	.word	0x00002bb0


	//   ....[3]....
        /*09bc*/ 	.word	0x00003cd0


	//   ....[4]....
        /*09c0*/ 	.word	0x00004cf0


	//   ....[5]....
        /*09c4*/ 	.word	0x00004d30


	//   ....[6]....
        /*09c8*/ 	.word	0x00008450


	//   ....[7]....
        /*09cc*/ 	.word	0x000084d0


	//   ....[8]....
        /*09d0*/ 	.word	0x00008500


	//   ....[9]....
        /*09d4*/ 	.word	0x00008570


	//----- nvinfo : EIATTR_MAX_THREADS
	.align		4
.L_49:
        /*09d8*/ 	.byte	0x04, 0x05
        /*09da*/ 	.short	(.L_51 - .L_50)
.L_50:
        /*09dc*/ 	.word	0x00000100
        /*09e0*/ 	.word	0x00000001
        /*09e4*/ 	.word	0x00000001


	//----- nvinfo : EIATTR_CRS_STACK_SIZE
	.align		4
.L_51:
        /*09e8*/ 	.byte	0x04, 0x1e
        /*09ea*/ 	.short	(.L_53 - .L_52)
.L_52:
        /*09ec*/ 	.word	0x00000000


	//----- nvinfo : EIATTR_CBANK_PARAM_SIZE
	.align		4
.L_53:
        /*09f0*/ 	.byte	0x03, 0x19
        /*09f2*/ 	.short	0x0800


	//----- nvinfo : EIATTR_PARAM_CBANK
	.align		4
        /*09f4*/ 	.byte	0x04, 0x0a
        /*09f6*/ 	.short	(.L_55 - .L_54)
	.align		4
.L_54:
        /*09f8*/ 	.word	index@(.nv.constant0._ZN7cutlass13device_kernelINS_4gemm6kernel13GemmUniversalIN4cute5tupleIJiiiiEEENS1_10collective13CollectiveMmaINS1_35MainloopSm100TmaUmmaWarpSpecializedILi4ELi2ELi4ENS5_IJNS4_1CILi1EEESB_SB_EEEEENS5_IJNSA_ILi64EEENSA_ILi128EEESE_EEENS_10tfloat32_tENS5_IJlSB_lEEESH_SI_NS4_8TiledMMAINS4_8MMA_AtomIJNS4_17SM100_MMA_TF32_SSISH_SH_fLi64ELi128ELNS4_4UMMA5MajorE0ELSN_0ELNSM_7ScaleInE0ELSO_0EEEEEENS4_6LayoutISC_NS5_IJNSA_ILi0EEESS_SS_EEEEENS5_IJNS4_10UnderscoreESV_SV_EEEEENS4_13SM90_TMA_LOADENS4_14ComposedLayoutINS4_7SwizzleILi3ELi4ELi3EEENS4_18smem_ptr_flag_bitsILi32EEENSR_INS5_IJNSA_ILi8EEENSA_ILi32EEEEEENS5_IJS15_SB_EEEEEEEvNS4_8identityESY_S19_vS1A_EENS_8epilogue10collective18CollectiveEpilogueINS1C_23Sm100TmaWarpSpecializedILi4ELi2ELi16ELb1ELb0EEEJSG_NS5_IJNSR_ISE_SB_EENSR_IS15_SB_EEEEESH_SI_SH_SI_NS1C_6fusion15FusionCallbacksIS1G_NS1K_17LinearCombinationISH_fSH_fLNS_15FloatRoundStyleE2EEESG_S1J_JEEENS4_5SM1004TMEM4LOAD26SM100_TMEM_LOAD_16dp128b8xESY_S19_NS4_17SM75_U32x4_LDSM_NENS4_14SM90_TMA_STOREES19_NS4_17SM90_U32x4_STSM_NENS4_39AutoVectorizingCopyWithAssumedAlignmentILi128EEEEEEvvEEEEvNT_6ParamsE)
        /*09fc*/ 	.short	0x0380
        /*09fe*/ 	.short	0x0800


	//----- nvinfo : EIATTR_SW_WAR
	.align		4
.L_55:
        /*0a00*/ 	.byte	0x04, 0x36
        /*0a02*/ 	.short	(.L_57 - .L_56)
.L_56:
        /*0a04*/ 	.word	0x00000008
.L_57:


//--------------------- .nv.callgraph             --------------------------
	.section	.nv.callgraph,"",@"SHT_CUDA_CALLGRAPH"
	.align	4
	.sectionentsize	8
	.align		4
        /*0000*/ 	.word	0x00000000
	.align		4
        /*0004*/ 	.word	0xffffffff
	.align		4
        /*0008*/ 	.word	index@(_ZN7cutlass13device_kernelINS_4gemm6kernel13GemmUniversalIN4cute5tupleIJiiiiEEENS1_10collective13CollectiveMmaINS1_35MainloopSm100TmaUmmaWarpSpecializedILi4ELi2ELi4ENS5_IJNS4_1CILi1EEESB_SB_EEEEENS5_IJNSA_ILi64EEENSA_ILi128EEESE_EEENS_10tfloat32_tENS5_IJlSB_lEEESH_SI_NS4_8TiledMMAINS4_8MMA_AtomIJNS4_17SM100_MMA_TF32_SSISH_SH_fLi64ELi128ELNS4_4UMMA5MajorE0ELSN_0ELNSM_7ScaleInE0ELSO_0EEEEEENS4_6LayoutISC_NS5_IJNSA_ILi0EEESS_SS_EEEEENS5_IJNS4_10UnderscoreESV_SV_EEEEENS4_13SM90_TMA_LOADENS4_14ComposedLayoutINS4_7SwizzleILi3ELi4ELi3EEENS4_18smem_ptr_flag_bitsILi32EEENSR_INS5_IJNSA_ILi8EEENSA_ILi32EEEEEENS5_IJS15_SB_EEEEEEEvNS4_8identityESY_S19_vS1A_EENS_8epilogue10collective18CollectiveEpilogueINS1C_23Sm100TmaWarpSpecializedILi4ELi2ELi16ELb1ELb0EEEJSG_NS5_IJNSR_ISE_SB_EENSR_IS15_SB_EEEEESH_SI_SH_SI_NS1C_6fusion15FusionCallbacksIS1G_NS1K_17LinearCombinationISH_fSH_fLNS_15FloatRoundStyleE2EEESG_S1J_JEEENS4_5SM1004TMEM4LOAD26SM100_TMEM_LOAD_16dp128b8xESY_S19_NS4_17SM75_U32x4_LDSM_NENS4_14SM90_TMA_STOREES19_NS4_17SM90_U32x4_STSM_NENS4_39AutoVectorizingCopyWithAssumedAlignmentILi128EEEEEEvvEEEEvNT_6ParamsE)
	.align		4
        /*000c*/ 	.word	index@(__assertfail)
	.align		4
        /*0010*/ 	.word	0x00000000
	.align		4
        /*0014*/ 	.word	0xfffffffe
	.align		4
        /*0018*/ 	.word	0x00000000
	.align		4
        /*001c*/ 	.word	0xfffffffd
	.align		4
        /*0020*/ 	.word	0x00000000
	.align		4
        /*0024*/ 	.word	0xfffffffc


//--------------------- .nv.constant4             --------------------------
	.section	.nv.constant4,"a",@progbits
	.align	8
	.align		8
.nv.constant4:
        /*0000*/ 	.dword	__assertfail
	.align		8
        /*0008*/ 	.dword	__unnamed_1
	.align		8
        /*0010*/ 	.dword	__unnamed_2
	.align		8
        /*0018*/ 	.dword	_ZN39_INTERNAL_97eab0af_4_k_cu_9b3f3ee3_96594cuda3std3__45__cpo5beginE
	.align		8
        /*0020*/ 	.dword	_ZN39_INTERNAL_97eab0af_4_k_cu_9b3f3ee3_96594cuda3std3__45__cpo3endE
	.align		8
        /*0028*/ 	.dword	_ZN39_INTERNAL_97eab0af_4_k_cu_9b3f3ee3_96594cuda3std3__45__cpo6cbeginE
	.align		8
        /*0030*/ 	.dword	_ZN39_INTERNAL_97eab0af_4_k_cu_9b3f3ee3_96594cuda3std3__45__cpo4cendE
	.align		8
        /*0038*/ 	.dword	_ZN39_INTERNAL_97eab0af_4_k_cu_9b3f3ee3_96594cuda3std3__441_GLOBAL__N__97eab0af_4_k_cu_9b3f3ee3_96596ignoreE
	.align		8
        /*0040*/ 	.dword	_ZN39_INTERNAL_97eab0af_4_k_cu_9b3f3ee3_96594cuda3std3__419piecewise_constructE
	.align		8
        /*0048*/ 	.dword	_ZN39_INTERNAL_97eab0af_4_k_cu_9b3f3ee3_96594cuda3std3__48in_placeE
	.align		8
        /*0050*/ 	.dword	_ZN39_INTERNAL_97eab0af_4_k_cu_9b3f3ee3_96594cuda3std6ranges3__45__cpo4swapE
	.align		8
        /*0058*/ 	.dword	_ZN39_INTERNAL_97eab0af_4_k_cu_9b3f3ee3_96594cuda3std6ranges3__45__cpo9iter_moveE
	.align		8
        /*0060*/ 	.dword	_ZN39_INTERNAL_97eab0af_4_k_cu_9b3f3ee3_96594cute7productE
	.align		8
        /*0068*/ 	.dword	_ZN39_INTERNAL_97eab0af_4_k_cu_9b3f3ee3_96594cute1_E
	.align		8
        /*0070*/ 	.dword	$str$25
	.align		8
        /*0078*/ 	.dword	$str$26
	.align		8
        /*0080*/ 	.dword	$str$27
	.align		8
        /*0088*/ 	.dword	$str$28


//--------------------- .text._ZN7cutlass13device_kernelINS_4gemm6kernel13GemmUniversalIN4cute5tupleIJiiiiEEENS1_10collective13CollectiveMmaINS1_35MainloopSm100TmaUmmaWarpSpecializedILi4ELi2ELi4ENS5_IJNS4_1CILi1EEESB_SB_EEEEENS5_IJNSA_ILi64EEENSA_ILi128EEESE_EEENS_10tfloat32_tENS5_IJlSB_lEEESH_SI_NS4_8TiledMMAINS4_8MMA_AtomIJNS4_17SM100_MMA_TF32_SSISH_SH_fLi64ELi128ELNS4_4UMMA5MajorE0ELSN_0ELNSM_7ScaleInE0ELSO_0EEEEEENS4_6LayoutISC_NS5_IJNSA_ILi0EEESS_SS_EEEEENS5_IJNS4_10UnderscoreESV_SV_EEEEENS4_13SM90_TMA_LOADENS4_14ComposedLayoutINS4_7SwizzleILi3ELi4ELi3EEENS4_18smem_ptr_flag_bitsILi32EEENSR_INS5_IJNSA_ILi8EEENSA_ILi32EEEEEENS5_IJS15_SB_EEEEEEEvNS4_8identityESY_S19_vS1A_EENS_8epilogue10collective18CollectiveEpilogueINS1C_23Sm100TmaWarpSpecializedILi4ELi2ELi16ELb1ELb0EEEJSG_NS5_IJNSR_ISE_SB_EENSR_IS15_SB_EEEEESH_SI_SH_SI_NS1C_6fusion15FusionCallbacksIS1G_NS1K_17LinearCombinationISH_fSH_fLNS_15FloatRoundStyleE2EEESG_S1J_JEEENS4_5SM1004TMEM4LOAD26SM100_TMEM_LOAD_16dp128b8xESY_S19_NS4_17SM75_U32x4_LDSM_NENS4_14SM90_TMA_STOREES19_NS4_17SM90_U32x4_STSM_NENS4_39AutoVectorizingCopyWithAssumedAlignmentILi128EEEEEEvvEEEEvNT_6ParamsE --------------------------
	.section	.text._ZN7cutlass13device_kernelINS_4gemm6kernel13GemmUniversalIN4cute5tupleIJiiiiEEENS1_10collective13CollectiveMmaINS1_35MainloopSm100TmaUmmaWarpSpecializedILi4ELi2ELi4ENS5_IJNS4_1CILi1EEESB_SB_EEEEENS5_IJNSA_ILi64EEENSA_ILi128EEESE_EEENS_10tfloat32_tENS5_IJlSB_lEEESH_SI_NS4_8TiledMMAINS4_8MMA_AtomIJNS4_17SM100_MMA_TF32_SSISH_SH_fLi64ELi128ELNS4_4UMMA5MajorE0ELSN_0ELNSM_7ScaleInE0ELSO_0EEEEEENS4_6LayoutISC_NS5_IJNSA_ILi0EEESS_SS_EEEEENS5_IJNS4_10UnderscoreESV_SV_EEEEENS4_13SM90_TMA_LOADENS4_14ComposedLayoutINS4_7SwizzleILi3ELi4ELi3EEENS4_18smem_ptr_flag_bitsILi32EEENSR_INS5_IJNSA_ILi8EEENSA_ILi32EEEEEENS5_IJS15_SB_EEEEEEEvNS4_8identityESY_S19_vS1A_EENS_8epilogue10collective18CollectiveEpilogueINS1C_23Sm100TmaWarpSpecializedILi4ELi2ELi16ELb1ELb0EEEJSG_NS5_IJNSR_ISE_SB_EENSR_IS15_SB_EEEEESH_SI_SH_SI_NS1C_6fusion15FusionCallbacksIS1G_NS1K_17LinearCombinationISH_fSH_fLNS_15FloatRoundStyleE2EEESG_S1J_JEEENS4_5SM1004TMEM4LOAD26SM100_TMEM_LOAD_16dp128b8xESY_S19_NS4_17SM75_U32x4_LDSM_NENS4_14SM90_TMA_STOREES19_NS4_17SM90_U32x4_STSM_NENS4_39AutoVectorizingCopyWithAssumedAlignmentILi128EEEEEEvvEEEEvNT_6ParamsE,"ax",@progbits
	.align	128
.text._ZN7cutlass13device_kernelINS_4gemm6kernel13GemmUniversalIN4cute5tupleIJiiiiEEENS1_10collective13CollectiveMmaINS1_35MainloopSm100TmaUmmaWarpSpecializedILi4ELi2ELi4ENS5_IJNS4_1CILi1EEESB_SB_EEEEENS5_IJNSA_ILi64EEENSA_ILi128EEESE_EEENS_10tfloat32_tENS5_IJlSB_lEEESH_SI_NS4_8TiledMMAINS4_8MMA_AtomIJNS4_17SM100_MMA_TF32_SSISH_SH_fLi64ELi128ELNS4_4UMMA5MajorE0ELSN_0ELNSM_7ScaleInE0ELSO_0EEEEEENS4_6LayoutISC_NS5_IJNSA_ILi0EEESS_SS_EEEEENS5_IJNS4_10UnderscoreESV_SV_EEEEENS4_13SM90_TMA_LOADENS4_14ComposedLayoutINS4_7SwizzleILi3ELi4ELi3EEENS4_18smem_ptr_flag_bitsILi32EEENSR_INS5_IJNSA_ILi8EEENSA_ILi32EEEEEENS5_IJS15_SB_EEEEEEEvNS4_8identityESY_S19_vS1A_EENS_8epilogue10collective18CollectiveEpilogueINS1C_23Sm100TmaWarpSpecializedILi4ELi2ELi16ELb1ELb0EEEJSG_NS5_IJNSR_ISE_SB_EENSR_IS15_SB_EEEEESH_SI_SH_SI_NS1C_6fusion15FusionCallbacksIS1G_NS1K_17LinearCombinationISH_fSH_fLNS_15FloatRoundStyleE2EEESG_S1J_JEEENS4_5SM1004TMEM4LOAD26SM100_TMEM_LOAD_16dp128b8xESY_S19_NS4_17SM75_U32x4_LDSM_NENS4_14SM90_TMA_STOREES19_NS4_17SM90_U32x4_STSM_NENS4_39AutoVectorizingCopyWithAssumedAlignmentILi128EEEEEEvvEEEEvNT_6ParamsE:
        .type           _ZN7cutlass13device_kernelINS_4gemm6kernel13GemmUniversalIN4cute5tupleIJiiiiEEENS1_10collective13CollectiveMmaINS1_35MainloopSm100TmaUmmaWarpSpecializedILi4ELi2ELi4ENS5_IJNS4_1CILi1EEESB_SB_EEEEENS5_IJNSA_ILi64EEENSA_ILi128EEESE_EEENS_10tfloat32_tENS5_IJlSB_lEEESH_SI_NS4_8TiledMMAINS4_8MMA_AtomIJNS4_17SM100_MMA_TF32_SSISH_SH_fLi64ELi128ELNS4_4UMMA5MajorE0ELSN_0ELNSM_7ScaleInE0ELSO_0EEEEEENS4_6LayoutISC_NS5_IJNSA_ILi0EEESS_SS_EEEEENS5_IJNS4_10UnderscoreESV_SV_EEEEENS4_13SM90_TMA_LOADENS4_14ComposedLayoutINS4_7SwizzleILi3ELi4ELi3EEENS4_18smem_ptr_flag_bitsILi32EEENSR_INS5_IJNSA_ILi8EEENSA_ILi32EEEEEENS5_IJS15_SB_EEEEEEEvNS4_8identityESY_S19_vS1A_EENS_8epilogue10collective18CollectiveEpilogueINS1C_23Sm100TmaWarpSpecializedILi4ELi2ELi16ELb1ELb0EEEJSG_NS5_IJNSR_ISE_SB_EENSR_IS15_SB_EEEEESH_SI_SH_SI_NS1C_6fusion15FusionCallbacksIS1G_NS1K_17LinearCombinationISH_fSH_fLNS_15FloatRoundStyleE2EEESG_S1J_JEEENS4_5SM1004TMEM4LOAD26SM100_TMEM_LOAD_16dp128b8xESY_S19_NS4_17SM75_U32x4_LDSM_NENS4_14SM90_TMA_STOREES19_NS4_17SM90_U32x4_STSM_NENS4_39AutoVectorizingCopyWithAssumedAlignmentILi128EEEEEEvvEEEEvNT_6ParamsE,@function
        .size           _ZN7cutlass13device_kernelINS_4gemm6kernel13GemmUniversalIN4cute5tupleIJiiiiEEENS1_10collective13CollectiveMmaINS1_35MainloopSm100TmaUmmaWarpSpecializedILi4ELi2ELi4ENS5_IJNS4_1CILi1EEESB_SB_EEEEENS5_IJNSA_ILi64EEENSA_ILi128EEESE_EEENS_10tfloat32_tENS5_IJlSB_lEEESH_SI_NS4_8TiledMMAINS4_8MMA_AtomIJNS4_17SM100_MMA_TF32_SSISH_SH_fLi64ELi128ELNS4_4UMMA5MajorE0ELSN_0ELNSM_7ScaleInE0ELSO_0EEEEEENS4_6LayoutISC_NS5_IJNSA_ILi0EEESS_SS_EEEEENS5_IJNS4_10UnderscoreESV_SV_EEEEENS4_13SM90_TMA_LOADENS4_14ComposedLayoutINS4_7SwizzleILi3ELi4ELi3EEENS4_18smem_ptr_flag_bitsILi32EEENSR_INS5_IJNSA_ILi8EEENSA_ILi32EEEEEENS5_IJS15_SB_EEEEEEEvNS4_8identityESY_S19_vS1A_EENS_8epilogue10collective18CollectiveEpilogueINS1C_23Sm100TmaWarpSpecializedILi4ELi2ELi16ELb1ELb0EEEJSG_NS5_IJNSR_ISE_SB_EENSR_IS15_SB_EEEEESH_SI_SH_SI_NS1C_6fusion15FusionCallbacksIS1G_NS1K_17LinearCombinationISH_fSH_fLNS_15FloatRoundStyleE2EEESG_S1J_JEEENS4_5SM1004TMEM4LOAD26SM100_TMEM_LOAD_16dp128b8xESY_S19_NS4_17SM75_U32x4_LDSM_NENS4_14SM90_TMA_STOREES19_NS4_17SM90_U32x4_STSM_NENS4_39AutoVectorizingCopyWithAssumedAlignmentILi128EEEEEEvvEEEEvNT_6ParamsE,(.L_x_176 - _ZN7cutlass13device_kernelINS_4gemm6kernel13GemmUniversalIN4cute5tupleIJiiiiEEENS1_10collective13CollectiveMmaINS1_35MainloopSm100TmaUmmaWarpSpecializedILi4ELi2ELi4ENS5_IJNS4_1CILi1EEESB_SB_EEEEENS5_IJNSA_ILi64EEENSA_ILi128EEESE_EEENS_10tfloat32_tENS5_IJlSB_lEEESH_SI_NS4_8TiledMMAINS4_8MMA_AtomIJNS4_17SM100_MMA_TF32_SSISH_SH_fLi64ELi128ELNS4_4UMMA5MajorE0ELSN_0ELNSM_7ScaleInE0ELSO_0EEEEEENS4_6LayoutISC_NS5_IJNSA_ILi0EEESS_SS_EEEEENS5_IJNS4_10UnderscoreESV_SV_EEEEENS4_13SM90_TMA_LOADENS4_14ComposedLayoutINS4_7SwizzleILi3ELi4ELi3EEENS4_18smem_ptr_flag_bitsILi32EEENSR_INS5_IJNSA_ILi8EEENSA_ILi32EEEEEENS5_IJS15_SB_EEEEEEEvNS4_8identityESY_S19_vS1A_EENS_8epilogue10collective18CollectiveEpilogueINS1C_23Sm100TmaWarpSpecializedILi4ELi2ELi16ELb1ELb0EEEJSG_NS5_IJNSR_ISE_SB_EENSR_IS15_SB_EEEEESH_SI_SH_SI_NS1C_6fusion15FusionCallbacksIS1G_NS1K_17LinearCombinationISH_fSH_fLNS_15FloatRoundStyleE2EEESG_S1J_JEEENS4_5SM1004TMEM4LOAD26SM100_TMEM_LOAD_16dp128b8xESY_S19_NS4_17SM75_U32x4_LDSM_NENS4_14SM90_TMA_STOREES19_NS4_17SM90_U32x4_STSM_NENS4_39AutoVectorizingCopyWithAssumedAlignmentILi128EEEEEEvvEEEEvNT_6ParamsE)
        .other          _ZN7cutlass13device_kernelINS_4gemm6kernel13GemmUniversalIN4cute5tupleIJiiiiEEENS1_10collective13CollectiveMmaINS1_35MainloopSm100TmaUmmaWarpSpecializedILi4ELi2ELi4ENS5_IJNS4_1CILi1EEESB_SB_EEEEENS5_IJNSA_ILi64EEENSA_ILi128EEESE_EEENS_10tfloat32_tENS5_IJlSB_lEEESH_SI_NS4_8TiledMMAINS4_8MMA_AtomIJNS4_17SM100_MMA_TF32_SSISH_SH_fLi64ELi128ELNS4_4UMMA5MajorE0ELSN_0ELNSM_7ScaleInE0ELSO_0EEEEEENS4_6LayoutISC_NS5_IJNSA_ILi0EEESS_SS_EEEEENS5_IJNS4_10UnderscoreESV_SV_EEEEENS4_13SM90_TMA_LOADENS4_14ComposedLayoutINS4_7SwizzleILi3ELi4ELi3EEENS4_18smem_ptr_flag_bitsILi32EEENSR_INS5_IJNSA_ILi8EEENSA_ILi32EEEEEENS5_IJS15_SB_EEEEEEEvNS4_8identityESY_S19_vS1A_EENS_8epilogue10collective18CollectiveEpilogueINS1C_23Sm100TmaWarpSpecializedILi4ELi2ELi16ELb1ELb0EEEJSG_NS5_IJNSR_ISE_SB_EENSR_IS15_SB_EEEEESH_SI_SH_SI_NS1C_6fusion15FusionCallbacksIS1G_NS1K_17LinearCombinationISH_fSH_fLNS_15FloatRoundStyleE2EEESG_S1J_JEEENS4_5SM1004TMEM4LOAD26SM100_TMEM_LOAD_16dp128b8xESY_S19_NS4_17SM75_U32x4_LDSM_NENS4_14SM90_TMA_STOREES19_NS4_17SM90_U32x4_STSM_NENS4_39AutoVectorizingCopyWithAssumedAlignmentILi128EEEEEEvvEEEEvNT_6ParamsE,@"STO_CUDA_ENTRY STV_DEFAULT"
_ZN7cutlass13device_kernelINS_4gemm6kernel13GemmUniversalIN4cute5tupleIJiiiiEEENS1_10collective13CollectiveMmaINS1_35MainloopSm100TmaUmmaWarpSpecializedILi4ELi2ELi4ENS5_IJNS4_1CILi1EEESB_SB_EEEEENS5_IJNSA_ILi64EEENSA_ILi128EEESE_EEENS_10tfloat32_tENS5_IJlSB_lEEESH_SI_NS4_8TiledMMAINS4_8MMA_AtomIJNS4_17SM100_MMA_TF32_SSISH_SH_fLi64ELi128ELNS4_4UMMA5MajorE0ELSN_0ELNSM_7ScaleInE0ELSO_0EEEEEENS4_6LayoutISC_NS5_IJNSA_ILi0EEESS_SS_EEEEENS5_IJNS4_10UnderscoreESV_SV_EEEEENS4_13SM90_TMA_LOADENS4_14ComposedLayoutINS4_7SwizzleILi3ELi4ELi3EEENS4_18smem_ptr_flag_bitsILi32EEENSR_INS5_IJNSA_ILi8EEENSA_ILi32EEEEEENS5_IJS15_SB_EEEEEEEvNS4_8identityESY_S19_vS1A_EENS_8epilogue10collective18CollectiveEpilogueINS1C_23Sm100TmaWarpSpecializedILi4ELi2ELi16ELb1ELb0EEEJSG_NS5_IJNSR_ISE_SB_EENSR_IS15_SB_EEEEESH_SI_SH_SI_NS1C_6fusion15FusionCallbacksIS1G_NS1K_17LinearCombinationISH_fSH_fLNS_15FloatRoundStyleE2EEESG_S1J_JEEENS4_5SM1004TMEM4LOAD26SM100_TMEM_LOAD_16dp128b8xESY_S19_NS4_17SM75_U32x4_LDSM_NENS4_14SM90_TMA_STOREES19_NS4_17SM90_U32x4_STSM_NENS4_39AutoVectorizingCopyWithAssumedAlignmentILi128EEEEEEvvEEEEvNT_6ParamsE:
[----:B------:R-:W1:Y:S01]  /*0000*/  LDC R1, c[0x0][0x37c] ;  /* 0x0000df00ff017b82 */ /* 0x000e620000000800 */
[----:B------:R-:W2:Y:S01]  /*0010*/  S2R R77, SR_TID.X ;  /* 0x00000000004d7919 */ /* 0x000ea20000002100 */
[----:B------:R-:W3:Y:S01]  /*0020*/  LDCU.64 UR4, c[0x0][0x890] ;  /* 0x00011200ff0477ac */ /* 0x000ee20008000a00 */
[----:B------:R-:W-:Y:S02]  /*0030*/  PRMT R64, RZ, 0x7610, R64 ;  /* 0x00007610ff407816 */ /* 0x000fe40000000040 */
[----:B------:R-:W-:Y:S01]  /*0040*/  ELECT P5, URZ, PT ;  /* 0x0000000000ff782f */ /* 0x000fe200038a0000 */
[----:B------:R-:W4:Y:S01]  /*0050*/  LDCU.64 UR46, c[0x0][0x358] ;  /* 0x00006b00ff2e77ac */ /* 0x000f220008000a00 */
[----:B---3--:R-:W-:-:S04]  /*0060*/  UISETP.NE.U32.AND UP0, UPT, UR4, URZ, UPT ;  /* 0x000000ff0400728c */ /* 0x008fc8000bf05070 */
[----:B------:R-:W-:Y:S01]  /*0070*/  UISETP.NE.AND.EX UP0, UPT, UR5, URZ, UPT, UP0 ;  /* 0x000000ff0500728c */ /* 0x000fe2000bf05300 */
[----:B--2---:R-:W-:-:S05]  /*0080*/  SHF.R.U32.HI R69, RZ, 0x5, R77 ;  /* 0x00000005ff457819 */ /* 0x004fca000001164d */
[----:B------:R-:W2:Y:S02]  /*0090*/  SHFL.IDX PT, R0, R69, RZ, 0x1f ;  /* 0x00001fff45007589 */ /* 0x000ea400000e0000 */
[----:B--2---:R-:W-:Y:S01]  /*00a0*/  R2UR UR8, R0 ;  /* 0x00000000000872ca */ /* 0x004fe200000e0000 */
[----:B-1--4-:R-:W-:-:S14]  /*00b0*/  BRA.U UP0, `(.L_x_0) ;  /* 0x00000001002c7547 */ /* 0x012fdc000b800000 */
[----:B------:R-:W1:Y:S02]  /*00c0*/  LDCU.64 UR6, c[0x0][0x888] ;  /* 0x00011100ff0677ac */ /* 0x000e640008000a00 */
[----:B-1----:R-:W-:-:S04]  /*00d0*/  UISETP.NE.U32.AND UP0, UPT, UR6, URZ, UPT ;  /* 0x000000ff0600728c */ /* 0x002fc8000bf05070 */
[----:B------:R-:W-:-:S09]  /*00e0*/  UISETP.NE.AND.EX UP0, UPT, UR7, URZ, UPT, UP0 ;  /* 0x000000ff0700728c */ /* 0x000fd2000bf05300 */
[----:B------:R-:W-:Y:S05]  /*00f0*/  BRA.U !UP0, `(.L_x_1) ;  /* 0x0000000108107547 */ /* 0x000fea000b800000 */
[----:B------:R-:W1:Y:S02]  /*0100*/  LDC.64 R2, c[0x0][0x888] ;  /* 0x00022200ff027b82 */ /* 0x000e640000000a00 */
[----:B-1----:R1:W5:Y:S01]  /*0110*/  LDG.E R35, desc[UR46][R2.64] ;  /* 0x0000002e02237981 */ /* 0x002362000c1e1900 */
[----:B------:R-:W-:Y:S01]  /*0120*/  HFMA2 R64, -RZ, RZ, 0, 5.9604644775390625e-08 ;  /* 0x00000001ff407431 */ /* 0x000fe200000001ff */
[----:B------:R-:W-:Y:S05]  /*0130*/  BRA `(.L_x_0) ;  /* 0x00000000000c7947 */ /* 0x000fea0003800000 */
.L_x_1:
[----:B------:R-:W1:Y:S01]  /*0140*/  LDCU UR6, c[0x0][0x880] ;  /* 0x00011000ff0677ac */ /* 0x000e620008000800 */
[----:B------:R-:W-:Y:S01]  /*0150*/  HFMA2 R64, -RZ, RZ, 0, 5.9604644775390625e-08 ;  /* 0x00000001ff407431 */ /* 0x000fe200000001ff */
[----:B-1----:R-:W-:-:S07]  /*0160*/  MOV R35, UR6 ;  /* 0x0000000600237c02 */ /* 0x002fce0008000f00 */
.L_x_0:
[----:B------:R-:W2:Y:S02]  /*0170*/  LDCU.64 UR6, c[0x0][0x8b0] ;  /* 0x00011600ff0677ac */ /* 0x000ea40008000a00 */
[----:B--2---:R-:W-:-:S04]  /*0180*/  UISETP.NE.U32.AND UP0, UPT, UR6, URZ, UPT ;  /* 0x000000ff0600728c */ /* 0x004fc8000bf05070 */
[----:B------:R-:W-:-:S09]  /*0190*/  UISETP.NE.AND.EX UP0, UPT, UR7, URZ, UPT, UP0 ;  /* 0x000000ff0700728c */ /* 0x000fd2000bf05300 */
[----:B------:R-:W-:Y:S05]  /*01a0*/  BRA.U UP0, `(.L_x_2) ;  /* 0x0000000100247547 */ /* 0x000fea000b800000 */
[----:B------:R-:W2:Y:S02]  /*01b0*/  LDCU.64 UR6, c[0x0][0x8a8] ;  /* 0x00011500ff0677ac */ /* 0x000ea40008000a00 */
[----:B--2---:R-:W-:-:S04]  /*01c0*/  UISETP.NE.U32.AND UP0, UPT, UR6, URZ, UPT ;  /* 0x000000ff0600728c */ /* 0x004fc8000bf05070 */
[----:B------:R-:W-:-:S09]  /*01d0*/  UISETP.NE.AND.EX UP0, UPT, UR7, URZ, UPT, UP0 ;  /* 0x000000ff0700728c */ /* 0x000fd2000bf05300 */
[----:B------:R-:W-:Y:S05]  /*01e0*/  BRA.U !UP0, `(.L_x_3) ;  /* 0x00000001080c7547 */ /* 0x000fea000b800000 */
[----:B-1----:R-:W1:Y:S02]  /*01f0*/  LDC.64 R2, c[0x0][0x8a8] ;  /* 0x00022a00ff027b82 */ /* 0x002e640000000a00 */
[----:B-1----:R2:W5:Y:S01]  /*0200*/  LDG.E R33, desc[UR46][R2.64] ;  /* 0x0000002e02217981 */ /* 0x002562000c1e1900 */
[----:B------:R-:W-:Y:S05]  /*0210*/  BRA `(.L_x_2) ;  /* 0x0000000000087947 */ /* 0x000fea0003800000 */
.L_x_3:
[----:B------:R-:W2:Y:S02]  /*0220*/  LDCU UR6, c[0x0][0x8a0] ;  /* 0x00011400ff0677ac */ /* 0x000ea40008000800 */
[----:B--2---:R-:W-:Y:S02]  /*0230*/  MOV R33, UR6 ;  /* 0x0000000600217c02 */ /* 0x004fe40008000f00 */
.L_x_2:
[----:B------:R-:W-:Y:S01]  /*0240*/  IMAD.U32 R0, RZ, RZ, UR8 ;  /* 0x00000008ff007e24 */ /* 0x000fe2000f8e00ff */
[----:B------:R-:W-:Y:S04]  /*0250*/  BSSY.RECONVERGENT B0, `(.L_x_4) ;  /* 0x000000c000007945 */ /* 0x000fe80003800200 */
[C---:B------:R-:W-:Y:S02]  /*0260*/  ISETP.NE.OR P1, PT, R0.reuse, 0x1, !P5 ;  /* 0x000000010000780c */ /* 0x040fe40006f25670 */
[----:B------:R-:W-:-:S11]  /*0270*/  ISETP.NE.OR P0, PT, R0, 0x3, !P5 ;  /* 0x000000030000780c */ /* 0x000fd60006f05670 */
[----:B------:R-:W-:Y:S05]  /*0280*/  @P1 BRA `(.L_x_5) ;  /* 0x0000000000201947 */ /* 0x000fea0003800000 */
[----:B------:R-:W3:Y:S02]  /*0290*/  LDCU.64 UR6, c[0x0][0x348] ;  /* 0x00006900ff0677ac */ /* 0x000ee40008000a00 */
[----:B---3--:R-:W-:Y:S02]  /*02a0*/  UIADD3 UR10, UP1, UPT, UR6, 0x80, URZ ;  /* 0x00000080060a7890 */ /* 0x008fe4000ff3e0ff */
[----:B------:R-:W-:Y:S02]  /*02b0*/  UIADD3 UR6, UP0, UPT, UR6, 0x180, URZ ;  /* 0x0000018006067890 */ /* 0x000fe4000ff1e0ff */
[----:B------:R-:W-:Y:S02]  /*02c0*/  UIADD3.X UR11, UPT, UPT, URZ, UR7, URZ, UP1, !UPT ;  /* 0x00000007ff0b7290 */ /* 0x000fe40008ffe4ff */
[----:B------:R-:W-:-:S07]  /*02d0*/  UIADD3.X UR7, UPT, UPT, URZ, UR7, URZ, UP0, !UPT ;  /* 0x00000007ff077290 */ /* 0x000fce00087fe4ff */
[----:B------:R3:W-:Y:S02]  /*02e0*/  UTMACCTL.PF [UR10] ;  /* 0x000000000a0079b9 */ /* 0x0007e40008040000 */
[----:B------:R3:W-:Y:S02]  /*02f0*/  UTMACCTL.PF [UR6] ;  /* 0x00000000060079b9 */ /* 0x0007e40008040000 */
[----:B---3--:R-:W-:Y:S01]  /*0300*/  NOP ;  /* 0x0000000000007918 */ /* 0x008fe20000000000 */
.L_x_5:
[----:B------:R-:W-:Y:S05]  /*0310*/  BSYNC.RECONVERGENT B0 ;  /* 0x0000000000007941 */ /* 0x000fea0003800200 */
.L_x_4:
[----:B------:R-:W-:Y:S04]  /*0320*/  BSSY.RECONVERGENT B0, `(.L_x_6) ;  /* 0x000000a000007945 */ /* 0x000fe80003800200 */
        /* <DEDUP_REMOVED lines=9> */
.L_x_7:
[----:B------:R-:W-:Y:S05]  /*03c0*/  BSYNC.RECONVERGENT B0 ;  /* 0x0000000000007941 */ /* 0x000fea0003800200 */
.L_x_6:
[----:B------:R-:W3:Y:S01]  /*03d0*/  LDCU.64 UR6, c[0x0][0x888] ;  /* 0x00011100ff0677ac */ /* 0x000ee20008000a00 */
[----:B------:R-:W-:Y:S02]  /*03e0*/  UISETP.EQ.U32.AND UP1, UPT, UR4, URZ, UPT ;  /* 0x000000ff0400728c */ /* 0x000fe4000bf22070 */
[----:B------:R-:W-:Y:S02]  /*03f0*/  UPLOP3.LUT UP2, UPT, UPT, UPT, UPT, 0x80, 0x8 ;  /* 0x000000000008789c */ /* 0x000fe40003f4f070 */
[----:B---3--:R-:W-:-:S04]  /*0400*/  UISETP.NE.U32.AND UP0, UPT, UR6, URZ, UPT ;  /* 0x000000ff0600728c */ /* 0x008fc8000bf05070 */
[----:B------:R-:W-:-:S04]  /*0410*/  UISETP.NE.AND.EX UP0, UPT, UR7, URZ, UPT, UP0 ;  /* 0x000000ff0700728c */ /* 0x000fc8000bf05300 */
[----:B------:R-:W-:-:S04]  /*0420*/  UISETP.EQ.OR.EX UP3, UPT, UR5, URZ, !UP0, UP1 ;  /* 0x000000ff0500728c */ /* 0x000fc8000c762710 */
[----:B------:R-:W-:-:S05]  /*0430*/  UP2UR UR50, UPR, URZ, 0x8 ;  /* 0x00000008ff327883 */ /* 0x000fca0008000000 */
[----:B------:R-:W-:Y:S07]  /*0440*/  BRA.U !UP3, `(.L_x_8) ;  /* 0x000000010b207547 */ /* 0x000fee000b800000 */
[----:B------:R-:W-:Y:S01]  /*0450*/  UISETP.NE.U32.AND UP2, UPT, UR4, URZ, UPT ;  /* 0x000000ff0400728c */ /* 0x000fe2000bf45070 */
[----:B-----5:R-:W-:Y:S01]  /*0460*/  FSETP.NEU.AND P0, PT, R35, RZ, PT ;  /* 0x000000ff2300720b */ /* 0x020fe20003f0d000 */
[----:B------:R-:W-:Y:S02]  /*0470*/  USEL UR4, URZ, 0xffffffff, UP0 ;  /* 0xffffffffff047887 */ /* 0x000fe40008000000 */
[----:B------:R-:W-:-:S10]  /*0480*/  UISETP.NE.AND.EX UP2, UPT, UR5, URZ, UPT, UP2 ;  /* 0x000000ff0500728c */ /* 0x000fd4000bf45320 */
[----:B------:R-:W-:Y:S01]  /*0490*/  VOTEU.ANY UP1, P0 ;  /* 0x0000000000ff7886 */ /* 0x000fe20000020100 */
[----:B------:R-:W-:-:S04]  /*04a0*/  @!UP2 USEL UR4, URZ, 0xffffffff, UP1 ;  /* 0xffffffffff04a887 */ /* 0x000fc80008800000 */
[----:B------:R-:W-:-:S04]  /*04b0*/  ULOP3.LUT UR4, UR4, 0x1, URZ, 0xc0, !UPT ;  /* 0x0000000104047892 */ /* 0x000fc8000f8ec0ff */
[----:B------:R-:W-:-:S11]  /*04c0*/  UISETP.NE.U32.AND UP2, UPT, UR4, 0x1, UPT ;  /* 0x000000010400788c */ /* 0x000fd6000bf45070 */
.L_x_8:
[----:B-12---:R-:W1:Y:S01]  /*04d0*/  SHFL.IDX PT, R2, R69, RZ, 0x1f ;  /* 0x00001fff45027589 */ /* 0x006e6200000e0000 */
[----:B------:R-:W-:-:S04]  /*04e0*/  UISETP.NE.AND UP1, UPT, UR8, 0x2, UPT ;  /* 0x000000020800788c */ /* 0x000fc8000bf25270 */
[----:B------:R-:W-:Y:S01]  /*04f0*/  USEL UR6, URZ, 0x1, UP1 ;  /* 0x00000001ff067887 */ /* 0x000fe20008800000 */
[----:B-1----:R-:W-:-:S13]  /*0500*/  ISETP.NE.AND P0, PT, R2, RZ, PT ;  /* 0x000000ff0200720c */ /* 0x002fda0003f05270 */
[----:B------:R-:W-:Y:S05]  /*0510*/  @P0 BRA `(.L_x_9) ;  /* 0x0000000000480947 */ /* 0x000fea0003800000 */
[----:B------:R-:W1:Y:S01]  /*0520*/  S2UR UR5, SR_CgaCtaId ;  /* 0x00000000000579c3 */ /* 0x000e620000008800 */
[----:B------:R-:W-:Y:S01]  /*0530*/  UMOV UR7, 0x400 ;  /* 0x0000040000077882 */ /* 0x000fe20000000000 */
[----:B------:R-:W-:Y:S01]  /*0540*/  UMOV UR4, 0x1 ;  /* 0x0000000100047882 */ /* 0x000fe20000000000 */
[----:B------:R-:W-:Y:S01]  /*0550*/  ELECT P0, URZ, PT ;  /* 0x0000000000ff782f */ /* 0x000fe20003800000 */
[----:B------:R-:W-:-:S04]  /*0560*/  UIADD3 UR10, UPT, UPT, -UR4, 0x100000, URZ ;  /* 0x00100000040a7890 */ /* 0x000fc8000fffe1ff */
[----:B------:R-:W-:Y:S02]  /*0570*/  USHF.L.U32 UR11, UR10, 0xb, URZ ;  /* 0x0000000b0a0b7899 */ /* 0x000fe400080006ff */
[----:B------:R-:W-:Y:S02]  /*0580*/  USHF.L.U32 UR10, UR10, 0x1, URZ ;  /* 0x000000010a0a7899 */ /* 0x000fe400080006ff */
[----:B-1----:R-:W-:Y:S01]  /*0590*/  ULEA UR5, UR5, UR7, 0x18 ;  /* 0x0000000705057291 */ /* 0x002fe2000f8ec0ff */
[----:B------:R-:W1:Y:S11]  /*05a0*/  FENCE.VIEW.ASYNC.S ;  /* 0x00000000000073c6 */ /* 0x000e760000000000 */
[----:B-1----:R1:W2:Y:S01]  /*05b0*/  SYNCS.EXCH.64 URZ, [UR5], UR10 ;  /* 0x0000000a05ff75b2 */ /* 0x0022a20008000100 */
[----:B------:R1:W3:Y:S01]  /*05c0*/  SYNCS.EXCH.64 URZ, [UR5+0x20], UR10 ;  /* 0x0000200a05ff75b2 */ /* 0x0002e20008000100 */
[----:B------:R1:W4:Y:S01]  /*05d0*/  SYNCS.EXCH.64 URZ, [UR5+0x8], UR10 ;  /* 0x0000080a05ff75b2 */ /* 0x0003220008000100 */
[----:B------:R1:W1:Y:S01]  /*05e0*/  SYNCS.EXCH.64 URZ, [UR5+0x28], UR10 ;  /* 0x0000280a05ff75b2 */ /* 0x0002620008000100 */
[----:B------:R1:W1:Y:S01]  /*05f0*/  SYNCS.EXCH.64 URZ, [UR5+0x10], UR10 ;  /* 0x0000100a05ff75b2 */ /* 0x0002620008000100 */
[----:B------:R1:W1:Y:S01]  /*0600*/  SYNCS.EXCH.64 URZ, [UR5+0x30], UR10 ;  /* 0x0000300a05ff75b2 */ /* 0x0002620008000100 */
[----:B------:R1:W1:Y:S01]  /*0610*/  SYNCS.EXCH.64 URZ, [UR5+0x18], UR10 ;  /* 0x0000180a05ff75b2 */ /* 0x0002620008000100 */
[----:B------:R1:W1:Y:S01]  /*0620*/  SYNCS.EXCH.64 URZ, [UR5+0x38], UR10 ;  /* 0x0000380a05ff75b2 */ /* 0x0002620008000100 */
[----:B------:R-:W-:Y:S01]  /*0630*/  NOP ;  /* 0x0000000000007918 */ /* 0x000fe20000000000 */
.L_x_9:
[----:B------:R-:W2:Y:S01]  /*0640*/  SHFL.IDX PT, R2, R69, RZ, 0x1f ;  /* 0x00001fff45027589 */ /* 0x000ea200000e0000 */
[----:B------:R-:W-:Y:S01]  /*0650*/  NOP ;  /* 0x0000000000007918 */ /* 0x000fe20000000000 */
[----:B--2---:R-:W-:-:S13]  /*0660*/  ISETP.NE.AND P0, PT, R2, 0x1, PT ;  /* 0x000000010200780c */ /* 0x004fda0003f05270 */
[----:B------:R-:W-:Y:S05]  /*0670*/  @P0 BRA `(.L_x_10) ;  /* 0x0000000000580947 */ /* 0x000fea0003800000 */
[----:B------:R-:W2:Y:S01]  /*0680*/  S2UR UR7, SR_CgaCtaId ;  /* 0x00000000000779c3 */ /* 0x000ea20000008800 */
[----:B------:R-:W-:Y:S01]  /*0690*/  UMOV UR9, 0x400 ;  /* 0x0000040000097882 */ /* 0x000fe20000000000 */
[----:B-1----:R-:W-:Y:S01]  /*06a0*/  UMOV UR5, 0x20 ;  /* 0x0000002000057882 */ /* 0x002fe20000000000 */
[----:B------:R-:W-:Y:S01]  /*06b0*/  UMOV UR4, 0x80 ;  /* 0x0000008000047882 */ /* 0x000fe20000000000 */
[----:B------:R-:W-:-:S04]  /*06c0*/  UIADD3 UR10, UPT, UPT, -UR5, 0x100000, URZ ;  /* 0x00100000050a7890 */ /* 0x000fc8000fffe1ff */
[----:B------:R-:W-:Y:S02]  /*06d0*/  USHF.L.U32 UR11, UR10, 0xb, URZ ;  /* 0x0000000b0a0b7899 */ /* 0x000fe400080006ff */
[----:B------:R-:W-:Y:S02]  /*06e0*/  USHF.L.U32 UR10, UR10, 0x1, URZ ;  /* 0x000000010a0a7899 */ /* 0x000fe400080006ff */
[----:B------:R-:W-:-:S04]  /*06f0*/  UIADD3 UR4, UPT, UPT, -UR4, 0x100000, URZ ;  /* 0x0010000004047890 */ /* 0x000fc8000fffe1ff */
[----:B------:R-:W-:Y:S02]  /*0700*/  USHF.L.U32 UR5, UR4, 0xb, URZ ;  /* 0x0000000b04057899 */ /* 0x000fe400080006ff */
[----:B------:R-:W-:Y:S01]  /*0710*/  USHF.L.U32 UR4, UR4, 0x1, URZ ;  /* 0x0000000104047899 */ /* 0x000fe200080006ff */
[----:B------:R-:W-:Y:S01]  /*0720*/  ELECT P0, URZ, PT ;  /* 0x0000000000ff782f */ /* 0x000fe20003800000 */
[----:B--2---:R-:W-:Y:S01]  /*0730*/  ULEA UR7, UR7, UR9, 0x18 ;  /* 0x0000000907077291 */ /* 0x004fe2000f8ec0ff */
[----:B------:R-:W1:Y:S11]  /*0740*/  FENCE.VIEW.ASYNC.S ;  /* 0x00000000000073c6 */ /* 0x000e760000000000 */
[----:B-1----:R2:W1:Y:S01]  /*0750*/  SYNCS.EXCH.64 URZ, [UR7+0x40], UR10 ;  /* 0x0000400a07ff75b2 */ /* 0x0024620008000100 */
[----:B------:R2:W1:Y:S01]  /*0760*/  SYNCS.EXCH.64 URZ, [UR7+0x60], UR4 ;  /* 0x0000600407ff75b2 */ /* 0x0004620008000100 */
[----:B------:R2:W1:Y:S01]  /*0770*/  SYNCS.EXCH.64 URZ, [UR7+0x48], UR10 ;  /* 0x0000480a07ff75b2 */ /* 0x0004620008000100 */
[----:B------:R2:W1:Y:S01]  /*0780*/  SYNCS.EXCH.64 URZ, [UR7+0x68], UR4 ;  /* 0x0000680407ff75b2 */ /* 0x0004620008000100 */
[----:B------:R2:W1:Y:S01]  /*0790*/  SYNCS.EXCH.64 URZ, [UR7+0x50], UR10 ;  /* 0x0000500a07ff75b2 */ /* 0x0004620008000100 */
[----:B------:R2:W1:Y:S01]  /*07a0*/  SYNCS.EXCH.64 URZ, [UR7+0x70], UR4 ;  /* 0x0000700407ff75b2 */ /* 0x0004620008000100 */
[----:B------:R2:W1:Y:S01]  /*07b0*/  SYNCS.EXCH.64 URZ, [UR7+0x58], UR10 ;  /* 0x0000580a07ff75b2 */ /* 0x0004620008000100 */
[----:B------:R2:W1:Y:S02]  /*07c0*/  SYNCS.EXCH.64 URZ, [UR7+0x78], UR4 ;  /* 0x0000780407ff75b2 */ /* 0x0004640008000100 */
[----:B--2---:R-:W-:Y:S01]  /*07d0*/  NOP ;  /* 0x0000000000007918 */ /* 0x004fe20000000000 */
.L_x_10:
[----:B------:R-:W2:Y:S01]  /*07e0*/  SHFL.IDX PT, R2, R69, RZ, 0x1f ;  /* 0x00001fff45027589 */ /* 0x000ea200000e0000 */
[----:B------:R-:W-:Y:S01]  /*07f0*/  NOP ;  /* 0x0000000000007918 */ /* 0x000fe20000000000 */
[----:B--2---:R-:W-:-:S13]  /*0800*/  ISETP.NE.AND P0, PT, R2, 0x3, PT ;  /* 0x000000030200780c */ /* 0x004fda0003f05270 */
[----:B------:R-:W-:Y:S05]  /*0810*/  @P0 BRA `(.L_x_11) ;  /* 0x0000000000300947 */ /* 0x000fea0003800000 */
[----:B-1----:R-:W1:Y:S01]  /*0820*/  S2UR UR5, SR_CgaCtaId ;  /* 0x00000000000579c3 */ /* 0x002e620000008800 */
        /* <DEDUP_REMOVED lines=8> */
[----:B-1----:R2:W1:Y:S01]  /*08b0*/  SYNCS.EXCH.64 URZ, [UR5+0x80], UR10 ;  /* 0x0000800a05ff75b2 */ /* 0x0024620008000100 */
[----:B------:R2:W1:Y:S02]  /*08c0*/  SYNCS.EXCH.64 URZ, [UR5+0x88], UR10 ;  /* 0x0000880a05ff75b2 */ /* 0x0004640008000100 */
[----:B--2---:R-:W-:Y:S01]  /*08d0*/  NOP ;  /* 0x0000000000007918 */ /* 0x004fe20000000000 */
.L_x_11:
[----:B------:R-:W2:Y:S01]  /*08e0*/  SHFL.IDX PT, R2, R69, RZ, 0x1f ;  /* 0x00001fff45027589 */ /* 0x000ea200000e0000 */
[----:B------:R-:W-:Y:S01]  /*08f0*/  NOP ;  /* 0x0000000000007918 */ /* 0x000fe20000000000 */
[----:B--2---:R-:W-:-:S13]  /*0900*/  ISETP.NE.AND P0, PT, R2, 0x4, PT ;  /* 0x000000040200780c */ /* 0x004fda0003f05270 */
[----:B------:R-:W-:Y:S05]  /*0910*/  @P0 BRA `(.L_x_12) ;  /* 0x00000000004c0947 */ /* 0x000fea0003800000 */
[----:B-1----:R-:W1:Y:S01]  /*0920*/  S2UR UR5, SR_CgaCtaId ;  /* 0x00000000000579c3 */ /* 0x002e620000008800 */
[----:B------:R-:W-:Y:S01]  /*0930*/  UMOV UR9, 0x100 ;  /* 0x0000010000097882 */ /* 0x000fe20000000000 */
[----:B------:R-:W-:Y:S01]  /*0940*/  UMOV UR7, 0x400 ;  /* 0x0000040000077882 */ /* 0x000fe20000000000 */
[----:B------:R-:W-:Y:S01]  /*0950*/  USEL UR9, UR9, 0xe0, UP2 ;  /* 0x000000e009097887 */ /* 0x000fe20009000000 */
[----:B------:R-:W-:Y:S01]  /*0960*/  UMOV UR4, 0x1 ;  /* 0x0000000100047882 */ /* 0x000fe20000000000 */
[----:B------:R-:W-:Y:S01]  /*0970*/  ELECT P0, URZ, PT ;  /* 0x0000000000ff782f */ /* 0x000fe20003800000 */
[----:B------:R-:W-:-:S04]  /*0980*/  UIADD3 UR10, UPT, UPT, -UR4, 0x100000, URZ ;  /* 0x00100000040a7890 */ /* 0x000fc8000fffe1ff */
[----:B------:R-:W-:Y:S02]  /*0990*/  USHF.L.U32 UR11, UR10, 0xb, URZ ;  /* 0x0000000b0a0b7899 */ /* 0x000fe400080006ff */
[----:B------:R-:W-:Y:S02]  /*09a0*/  USHF.L.U32 UR10, UR10, 0x1, URZ ;  /* 0x000000010a0a7899 */ /* 0x000fe400080006ff */
[----:B------:R-:W-:-:S04]  /*09b0*/  UIADD3 UR12, UPT, UPT, -UR9, 0x100000, URZ ;  /* 0x00100000090c7890 */ /* 0x000fc8000fffe1ff */
[----:B------:R-:W-:Y:S02]  /*09c0*/  USHF.L.U32 UR13, UR12, 0xb, URZ ;  /* 0x0000000b0c0d7899 */ /* 0x000fe400080006ff */
[----:B------:R-:W-:Y:S02]  /*09d0*/  USHF.L.U32 UR12, UR12, 0x1, URZ ;  /* 0x000000010c0c7899 */ /* 0x000fe400080006ff */
[----:B-1----:R-:W-:Y:S01]  /*09e0*/  ULEA UR5, UR5, UR7, 0x18 ;  /* 0x0000000705057291 */ /* 0x002fe2000f8ec0ff */
[----:B------:R-:W1:Y:S11]  /*09f0*/  FENCE.VIEW.ASYNC.S ;  /* 0x00000000000073c6 */ /* 0x000e760000000000 */
[----:B-1----:R2:W1:Y:S01]  /*0a00*/  SYNCS.EXCH.64 URZ, [UR5+0x90], UR10 ;  /* 0x0000900a05ff75b2 */ /* 0x0024620008000100 */
[----:B------:R2:W1:Y:S01]  /*0a10*/  SYNCS.EXCH.64 URZ, [UR5+0xa0], UR12 ;  /* 0x0000a00c05ff75b2 */ /* 0x0004620008000100 */
[----:B------:R2:W1:Y:S01]  /*0a20*/  SYNCS.EXCH.64 URZ, [UR5+0x98], UR10 ;  /* 0x0000980a05ff75b2 */ /* 0x0004620008000100 */
[----:B------:R2:W1:Y:S02]  /*0a30*/  SYNCS.EXCH.64 URZ, [UR5+0xa8], UR12 ;  /* 0x0000a80c05ff75b2 */ /* 0x0004640008000100 */
[----:B--2---:R-:W-:Y:S01]  /*0a40*/  NOP ;  /* 0x0000000000007918 */ /* 0x004fe20000000000 */
.L_x_12:
        /* <DEDUP_REMOVED lines=26> */
.L_x_13:
        /* <DEDUP_REMOVED lines=18> */
.L_x_14:
[----:B-1----:R-:W1:Y:S01]  /*0d10*/  S2UR UR5, SR_CTAID.X ;  /* 0x00000000000579c3 */ /* 0x002e620000002500 */
[----:B------:R-:W-:-:S05]  /*0d20*/  CS2R.32 R63, SR_CgaSize ;  /* 0x00000000003f7805 */ /* 0x000fca0000008a00 */
[----:B------:R-:W-:-:S05]  /*0d30*/  IMAD R63, R63, -0xa0, RZ ;  /* 0xffffff603f3f7824 */ /* 0x000fca00078e02ff */
[----:B------:R-:W-:-:S14]  /*0d40*/  R2UR UR9, R63 ;  /* 0x000000003f0972ca */ /* 0x000fdc00000e0000 */
[----:B------:R-:W2:Y:S01]  /*0d50*/  LDCU UR9, c[0x0][UR9+0x2b0] ;  /* 0x00005600090977ac */ /* 0x000ea20008000800 */
[----:B------:R-:W-:Y:S01]  /*0d60*/  NOP ;  /* 0x0000000000007918 */ /* 0x000fe20000000000 */
[----:B------:R-:W-:-:S05]  /*0d70*/  CS2R.32 R63, SR_CgaSize ;  /* 0x00000000003f7805 */ /* 0x000fca0000008a00 */
[----:B------:R-:W-:-:S05]  /*0d80*/  IMAD R63, R63, -0xa0, RZ ;  /* 0xffffff603f3f7824 */ /* 0x000fca00078e02ff */
[----:B------:R-:W-:-:S14]  /*0d90*/  R2UR UR7, R63 ;  /* 0x000000003f0772ca */ /* 0x000fdc00000e0000 */
[----:B------:R-:W3:Y:S01]  /*0da0*/  LDCU UR7, c[0x0][UR7+0x2b4] ;  /* 0x00005680070777ac */ /* 0x000ee20008000800 */
[----:B------:R-:W4:Y:S08]  /*0db0*/  S2UR UR4, SR_CTAID.Y ;  /* 0x00000000000479c3 */ /* 0x000f300000002600 */
[----:B------:R-:W3:Y:S01]  /*0dc0*/  LDC R10, c[0x0][0xb24] ;  /* 0x0002c900ff0a7b82 */ /* 0x000ee20000000800 */
[----:B-1----:R-:W-:-:S02]  /*0dd0*/  I2FP.F32.U32 R63, UR5 ;  /* 0x00000005003f7c45 */ /* 0x002fc40008201000 */
[----:B------:R-:W-:-:S05]  /*0de0*/  CS2R.32 R3, SR_CgaSize ;  /* 0x0000000000037805 */ /* 0x000fca0000008a00 */
[----:B------:R-:W-:-:S06]  /*0df0*/  IMAD R3, R3, -0xa0, RZ ;  /* 0xffffff6003037824 */ /* 0x000fcc00078e02ff */
[----:B------:R-:W1:Y:S01]  /*0e00*/  LDC R3, c[0x0][R3+0x2a0] ;  /* 0x0000a80003037b82 */ /* 0x000e620000000800 */
[----:B------:R-:W-:Y:S01]  /*0e10*/  MOV R15, UR5 ;  /* 0x00000005000f7c02 */ /* 0x000fe20008000f00 */
[----:B--2---:R-:W-:Y:S01]  /*0e20*/  FMUL R63, R63, UR9 ;  /* 0x000000093f3f7c20 */ /* 0x004fe20008400000 */
[----:B----4-:R-:W-:Y:S02]  /*0e30*/  I2FP.F32.U32 R62, UR4 ;  /* 0x00000004003e7c45 */ /* 0x010fe40008201000 */
[----:B------:R-:W-:-:S05]  /*0e40*/  CS2R.32 R2, SR_CgaSize ;  /* 0x0000000000027805 */ /* 0x000fca0000008a00 */
[----:B------:R-:W-:-:S06]  /*0e50*/  IMAD R2, R2, -0xa0, RZ ;  /* 0xffffff6002027824 */ /* 0x000fcc00078e02ff */
[----:B------:R-:W2:Y:S01]  /*0e60*/  LDC R2, c[0x0][R2+0x2a4] ;  /* 0x0000a90002027b82 */ /* 0x000ea20000000800 */
[----:B------:R-:W-:Y:S01]  /*0e70*/  MOV R14, UR4 ;  /* 0x00000004000e7c02 */ /* 0x000fe20008000f00 */
[----:B------:R-:W4:Y:S01]  /*0e80*/  F2I.U32.TRUNC.NTZ R63, R63 ;  /* 0x0000003f003f7305 */ /* 0x000f22000020f000 */
[----:B---3--:R-:W-:-:S05]  /*0e90*/  FMUL R62, R62, UR7 ;  /* 0x000000073e3e7c20 */ /* 0x008fca0008400000 */
[----:B------:R-:W-:Y:S01]  /*0ea0*/  BAR.SYNC.DEFER_BLOCKING 0x0 ;  /* 0x0000000000007b1d */ /* 0x000fe20000010000 */
[----:B------:R-:W-:-:S05]  /*0eb0*/  ISETP.GE.AND P0, PT, R10, 0x1, PT ;  /* 0x000000010a00780c */ /* 0x000fca0003f06270 */
[----:B------:R-:W3:Y:S02]  /*0ec0*/  F2I.U32.TRUNC.NTZ R62, R62 ;  /* 0x0000003e003e7305 */ /* 0x000ee4000020f000 */
[----:B------:R-:W2:Y:S01]  /*0ed0*/  S2UR UR36, SR_CTAID.Z ;  /* 0x00000000002479c3 */ /* 0x000ea20000002700 */
[----:B----4-:R-:W-:-:S05]  /*0ee0*/  IADD3 R63, PT, PT, -R63, RZ, RZ ;  /* 0x000000ff3f3f7210 */ /* 0x010fca0007ffe1ff */
[----:B-1----:R-:W-:Y:S01]  /*0ef0*/  IMAD R63, R3, R63, UR5 ;  /* 0x00000005033f7e24 */ /* 0x002fe2000f8e023f */
[----:B---3--:R-:W-:-:S05]  /*0f00*/  IADD3 R62, PT, PT, -R62, RZ, RZ ;  /* 0x000000ff3e3e7210 */ /* 0x008fca0007ffe1ff */
[----:B--2---:R-:W-:Y:S01]  /*0f10*/  IMAD R62, R2, R62, UR4 ;  /* 0x00000004023e7e24 */ /* 0x004fe2000f8e023e */
[----:B------:R-:W-:Y:S06]  /*0f20*/  @!P0 BRA `(.L_x_15) ;  /* 0x0000000000b88947 */ /* 0x000fec0003800000 */
[----:B------:R-:W1:Y:S01]  /*0f30*/  LDC.64 R4, c[0x0][0xb18] ;  /* 0x0002c600ff047b82 */ /* 0x000e620000000a00 */
[----:B------:R-:W-:-:S07]  /*0f40*/  ISETP.NE.AND P0, PT, R10, 0x1, PT ;  /* 0x000000010a00780c */ /* 0x000fce0003f05270 */
[----:B------:R-:W2:Y:S08]  /*0f50*/  LDC R9, c[0x0][0xb0c] ;  /* 0x0002c300ff097b82 */ /* 0x000eb00000000800 */
[----:B------:R-:W3:Y:S08]  /*0f60*/  LDC R12, c[0x0][0x370] ;  /* 0x0000dc00ff0c7b82 */ /* 0x000ef00000000800 */
[----:B------:R-:W4:Y:S01]  /*0f70*/  LDC R11, c[0x0][0x374] ;  /* 0x0000dd00ff0b7b82 */ /* 0x000f220000000800 */
[----:B-1----:R-:W-:-:S07]  /*0f80*/  ISETP.NE.AND P1, PT, R4, 0x1, PT ;  /* 0x000000010400780c */ /* 0x002fce0003f25270 */
[----:B------:R-:W3:Y:S01]  /*0f90*/  LDC.64 R6, c[0x0][0xb10] ;  /* 0x0002c400ff067b82 */ /* 0x000ee20000000a00 */
[----:B--2---:R-:W-:-:S07]  /*0fa0*/  ISETP.NE.AND P2, PT, R9, 0x1, PT ;  /* 0x000000010900780c */ /* 0x004fce0003f45270 */
[----:B------:R-:W1:Y:S08]  /*0fb0*/  LDC R8, c[0x0][0xb20] ;  /* 0x0002c800ff087b82 */ /* 0x000e700000000800 */
[----:B------:R-:W2:Y:S01]  /*0fc0*/  LDC.64 R2, c[0x0][0xb28] ;  /* 0x0002ca00ff027b82 */ /* 0x000ea20000000a00 */
[----:B----4-:R-:W-:-:S04]  /*0fd0*/  IMAD.HI.U32 R13, R11, R5, RZ ;  /* 0x000000050b0d7227 */ /* 0x010fc800078e00ff */
[----:B------:R-:W-:-:S04]  /*0fe0*/  IMAD.HI.U32 R5, R14, R5, RZ ;  /* 0x000000050e057227 */ /* 0x000fc800078e00ff */
[----:B---3--:R-:W-:-:S05]  /*0ff0*/  IMAD.HI.U32 R16, R12, R6, RZ ;  /* 0x000000060c107227 */ /* 0x008fca00078e00ff */
[-C--:B------:R-:W-:Y:S01]  /*1000*/  @P2 SHF.R.U32.HI R12, RZ, R7.reuse, R16 ;  /* 0x00000007ff0c2219 */ /* 0x080fe20000011610 */
[----:B------:R-:W-:Y:S01]  /*1010*/  IMAD.HI.U32 R16, R15, R6, RZ ;  /* 0x000000060f107227 */ /* 0x000fe200078e00ff */
[-C--:B-1----:R-:W-:Y:S02]  /*1020*/  @P1 SHF.R.U32.HI R11, RZ, R8.reuse, R13 ;  /* 0x00000008ff0b1219 */ /* 0x082fe4000001160d */
[----:B------:R-:W-:Y:S02]  /*1030*/  SHF.R.U32.HI R5, RZ, R8, R5 ;  /* 0x00000008ff057219 */ /* 0x000fe40000011605 */
[----:B------:R-:W-:Y:S02]  /*1040*/  SHF.R.U32.HI R16, RZ, R7, R16 ;  /* 0x00000007ff107219 */ /* 0x000fe40000011610 */
[----:B------:R-:W-:Y:S01]  /*1050*/  SEL R5, R14, R5, !P1 ;  /* 0x000000050e057207 */ /* 0x000fe20004800000 */
[----:B--2---:R-:W-:Y:S01]  /*1060*/  IMAD.HI.U32 R13, R11, R2, RZ ;  /* 0x000000020b0d7227 */ /* 0x004fe200078e00ff */
[----:B------:R-:W-:-:S03]  /*1070*/  SEL R16, R15, R16, !P2 ;  /* 0x000000100f107207 */ /* 0x000fc60005000000 */
[----:B------:R-:W-:Y:S01]  /*1080*/  IMAD.HI.U32 R6, R12, R2, RZ ;  /* 0x000000020c067227 */ /* 0x000fe200078e00ff */
[----:B------:R-:W-:-:S04]  /*1090*/  @P0 SHF.R.U32.HI R11, RZ, R3, R13 ;  /* 0x00000003ff0b0219 */ /* 0x000fc8000001160d */
[----:B------:R-:W-:Y:S01]  /*10a0*/  @P0 SHF.R.U32.HI R12, RZ, R3, R6 ;  /* 0x00000003ff0c0219 */ /* 0x000fe20000011606 */
[----:B------:R-:W-:-:S04]  /*10b0*/  IMAD R11, R11, R10, RZ ;  /* 0x0000000a0b0b7224 */ /* 0x000fc800078e02ff */
[----:B------:R-:W-:Y:S01]  /*10c0*/  IMAD R6, R12, R10, RZ ;  /* 0x0000000a0c067224 */ /* 0x000fe200078e02ff */
[----:B------:R-:W-:-:S04]  /*10d0*/  ISETP.GE.AND P1, PT, R5, R11, PT ;  /* 0x0000000b0500720c */ /* 0x000fc80003f26270 */
[----:B------:R-:W-:Y:S01]  /*10e0*/  ISETP.GE.OR P1, PT, R16, R6, P1 ;  /* 0x000000061000720c */ /* 0x000fe20000f26670 */
[----:B------:R-:W-:-:S05]  /*10f0*/  IMAD.HI.U32 R6, R5, R2, RZ ;  /* 0x0000000205067227 */ /* 0x000fca00078e00ff */
[----:B------:R-:W-:-:S04]  /*1100*/  SHF.R.U32.HI R6, RZ, R3, R6 ;  /* 0x00000003ff067219 */ /* 0x000fc80000011606 */
[----:B------:R-:W-:-:S03]  /*1110*/  SEL R6, R5, R6, !P0 ;  /* 0x0000000605067207 */ /* 0x000fc60004000000 */
[----:B------:R-:W-:Y:S01]  /*1120*/  @!P1 IMAD.HI.U32 R7, R16, R2, RZ ;  /* 0x0000000210079227 */ /* 0x000fe200078e00ff */
[----:B------:R-:W-:-:S04]  /*1130*/  IADD3 R2, PT, PT, -R6, RZ, RZ ;  /* 0x000000ff06027210 */ /* 0x000fc80007ffe1ff */
[----:B------:R-:W-:Y:S01]  /*1140*/  @!P1 SHF.R.U32.HI R3, RZ, R3, R7 ;  /* 0x00000003ff039219 */ /* 0x000fe20000011607 */
[----:B------:R-:W-:Y:S01]  /*1150*/  IMAD R2, R10, R2, R5 ;  /* 0x000000020a027224 */ /* 0x000fe200078e0205 */
[----:B------:R-:W-:Y:S02]  /*1160*/  IADD3 R7, PT, PT, -R5, RZ, RZ ;  /* 0x000000ff05077210 */ /* 0x000fe40007ffe1ff */
[----:B------:R-:W-:-:S03]  /*1170*/  @!P1 SEL R3, R16, R3, !P0 ;  /* 0x0000000310039207 */ /* 0x000fc60004000000 */
[----:B------:R-:W-:Y:S02]  /*1180*/  IMAD R7, R4, R7, R14 ;  /* 0x0000000704077224 */ /* 0x000fe400078e020e */
[--C-:B------:R-:W-:Y:S02]  /*1190*/  @!P1 IMAD.IADD R6, R6, 0x1, -R3.reuse ;  /* 0x0000000106069824 */ /* 0x100fe400078e0a03 */
[----:B------:R-:W-:Y:S01]  /*11a0*/  @!P1 IMAD R3, R2, R12, R3 ;  /* 0x0000000c02039224 */ /* 0x000fe200078e0203 */
[----:B------:R-:W-:Y:S01]  /*11b0*/  IADD3 R2, PT, PT, -R16, RZ, RZ ;  /* 0x000000ff10027210 */ /* 0x000fe20007ffe1ff */
[----:B------:R-:W-:Y:S02]  /*11c0*/  @!P1 IMAD R5, R6, R10, R16 ;  /* 0x0000000a06059224 */ /* 0x000fe400078e0210 */
[----:B------:R-:W-:Y:S02]  /*11d0*/  @!P1 IMAD.MOV.U32 R16, RZ, RZ, R3 ;  /* 0x000000ffff109224 */ /* 0x000fe400078e0003 */
[----:B------:R-:W-:-:S02]  /*11e0*/  IMAD R2, R9, R2, R15 ;  /* 0x0000000209027224 */ /* 0x000fc400078e020f */
[----:B------:R-:W-:Y:S02]  /*11f0*/  IMAD R14, R5, R4, R7 ;  /* 0x00000004050e7224 */ /* 0x000fe400078e0207 */
[----:B------:R-:W-:Y:S02]  /*1200*/  IMAD R15, R16, R9, R2 ;  /* 0x00000009100f7224 */ /* 0x000fe400078e0202 */
.L_x_15:
[----:B------:R-:W1:Y:S01]  /*1210*/  LDCU UR4, c[0x0][0xb30] ;  /* 0x00016600ff0477ac */ /* 0x000e620008000800 */
[----:B------:R-:W2:Y:S08]  /*1220*/  S2UR UR37, SR_CgaCtaId ;  /* 0x00000000002579c3 */ /* 0x000eb00000008800 */
[----:B------:R-:W3:Y:S01]  /*1230*/  LDC R26, c[0x0][0xb24] ;  /* 0x0002c900ff1a7b82 */ /* 0x000ee20000000800 */
[----:B-1----:R-:W-:-:S09]  /*1240*/  UISETP.NE.AND UP1, UPT, UR4, 0x1, UPT ;  /* 0x000000010400788c */ /* 0x002fd2000bf25270 */
[----:B--2---:R-:W-:Y:S05]  /*1250*/  BRA.U UP1, `(.L_x_16) ;  /* 0x0000000101407547 */ /* 0x004fea000b800000 */
[----:B------:R-:W1:Y:S08]  /*1260*/  LDC.64 R4, c[0x0][0xb10] ;  /* 0x0002c400ff047b82 */ /* 0x000e700000000a00 */
[----:B------:R-:W2:Y:S08]  /*1270*/  LDC.64 R2, c[0x0][0xb18] ;  /* 0x0002c600ff027b82 */ /* 0x000eb00000000a00 */
[----:B------:R-:W4:Y:S08]  /*1280*/  LDC R6, c[0x0][0xb20] ;  /* 0x0002c800ff067b82 */ /* 0x000f300000000800 */
[----:B------:R-:W3:Y:S01]  /*1290*/  LDC R7, c[0x0][0xb0c] ;  /* 0x0002c300ff077b82 */ /* 0x000ee20000000800 */
[----:B-1----:R-:W-:-:S05]  /*12a0*/  IMAD.HI.U32 R4, R15, R4, RZ ;  /* 0x000000040f047227 */ /* 0x002fca00078e00ff */
[----:B------:R-:W-:Y:S01]  /*12b0*/  SHF.R.U32.HI R4, RZ, R5, R4 ;  /* 0x00000005ff047219 */ /* 0x000fe20000011604 */
[----:B--2---:R-:W-:Y:S01]  /*12c0*/  IMAD.HI.U32 R3, R14, R3, RZ ;  /* 0x000000030e037227 */ /* 0x004fe200078e00ff */
[----:B------:R-:W-:-:S04]  /*12d0*/  ISETP.NE.AND P0, PT, R2, 0x1, PT ;  /* 0x000000010200780c */ /* 0x000fc80003f05270 */
[----:B----4-:R-:W-:-:S04]  /*12e0*/  SHF.R.U32.HI R3, RZ, R6, R3 ;  /* 0x00000006ff037219 */ /* 0x010fc80000011603 */
[----:B------:R-:W-:Y:S02]  /*12f0*/  SEL R3, R14, R3, !P0 ;  /* 0x000000030e037207 */ /* 0x000fe40004000000 */
[----:B---3--:R-:W-:-:S04]  /*1300*/  ISETP.NE.AND P1, PT, R7, 0x1, PT ;  /* 0x000000010700780c */ /* 0x008fc80003f25270 */
[----:B------:R-:W-:-:S05]  /*1310*/  SEL R4, R15, R4, !P1 ;  /* 0x000000040f047207 */ /* 0x000fca0004800000 */
[----:B------:R-:W-:Y:S02]  /*1320*/  IMAD.IADD R5, R3, 0x1, -R4 ;  /* 0x0000000103057824 */ /* 0x000fe400078e0a04 */
[----:B------:R-:W-:Y:S02]  /*1330*/  IMAD.IADD R3, R4, 0x1, -R3 ;  /* 0x0000000104037824 */ /* 0x000fe400078e0a03 */
[----:B------:R-:W-:Y:S02]  /*1340*/  IMAD R15, R5, R7, R15 ;  /* 0x00000007050f7224 */ /* 0x000fe400078e020f */
[----:B------:R-:W-:-:S07]  /*1350*/  IMAD R14, R3, R2, R14 ;  /* 0x00000002030e7224 */ /* 0x000fce00078e020e */
.L_x_16:
[----:B------:R-:W-:Y:S01]  /*1360*/  BAR.SYNC.DEFER_BLOCKING 0x0 ;  /* 0x0000000000007b1d */ /* 0x000fe20000010000 */
[----:B------:R-:W-:Y:S01]  /*1370*/  UISETP.NE.AND UP1, UPT, UR8, 0x2, UPT ;  /* 0x000000020800788c */ /* 0x000fe2000bf25270 */
[----:B------:R-:W-:Y:S02]  /*1380*/  ISETP.NE.OR P5, PT, R0, 0x2, !P5 ;  /* 0x000000020000780c */ /* 0x000fe40006fa5670 */
[----:B------:R-:W-:-:S06]  /*1390*/  LOP3.LUT R2, R77, 0x1f, RZ, 0xc0, !PT ;  /* 0x0000001f4d027812 */ /* 0x000fcc00078ec0ff */
[----:B------:R-:W-:Y:S05]  /*13a0*/  BRA.U UP1, `(.L_x_17) ;  /* 0x0000001101b47547 */ /* 0x000fea000b800000 */
[----:B------:R-:W1:Y:S01]  /*13b0*/  LDCU UR13, c[0x0][0x38c] ;  /* 0x00007180ff0d77ac */ /* 0x000e620008000800 */
[----:B------:R-:W2:Y:S01]  /*13c0*/  LDC R8, c[0x0][0x370] ;  /* 0x0000dc00ff087b82 */ /* 0x000ea20000000800 */
[----:B------:R-:W-:Y:S01]  /*13d0*/  PLOP3.LUT P1, PT, PT, PT, UP2, 0x80, 0x8 ;  /* 0x000000000008781c */ /* 0x000fe20003f2f028 */
[----:B------:R-:W-:Y:S01]  /*13e0*/  IMAD.MOV.U32 R17, RZ, RZ, 0x1 ;  /* 0x00000001ff117424 */ /* 0x000fe200078e00ff */
[----:B------:R-:W-:Y:S01]  /*13f0*/  ISETP.EQ.OR P4, PT, R2, RZ, P5 ;  /* 0x000000ff0200720c */ /* 0x000fe20002f82670 */
[----:B------:R-:W-:Y:S01]  /*1400*/  IMAD.MOV.U32 R16, RZ, RZ, RZ ;  /* 0x000000ffff107224 */ /* 0x000fe200078e00ff */
[----:B------:R-:W-:Y:S02]  /*1410*/  PLOP3.LUT P1, PT, P1, PT, PT, 0x8, 0x80 ;  /* 0x000000000080781c */ /* 0x000fe40000f2e170 */
[----:B------:R-:W-:Y:S01]  /*1420*/  CS2R R12, SRZ ;  /* 0x00000000000c7805 */ /* 0x000fe2000001ff00 */
[----:B------:R-:W-:Y:S01]  /*1430*/  IMAD.MOV.U32 R11, RZ, RZ, 0x1 ;  /* 0x00000001ff0b7424 */ /* 0x000fe200078e00ff */
[----:B------:R-:W4:Y:S01]  /*1440*/  LDC R0, c[0x0][0x374] ;  /* 0x0000dd00ff007b82 */ /* 0x000f220000000800 */
[----:B------:R-:W2:Y:S01]  /*1450*/  LDCU.64 UR22, c[0x0][0x348] ;  /* 0x00006900ff1677ac */ /* 0x000ea20008000a00 */
[----:B------:R-:W-:Y:S01]  /*1460*/  UMOV UR6, URZ ;  /* 0x000000ff00067c82 */ /* 0x000fe20008000000 */
[----:B-1----:R-:W-:-:S04]  /*1470*/  UIADD3 UR5, UPT, UPT, UR13, 0x3f, URZ ;  /* 0x0000003f0d057890 */ /* 0x002fc8000fffe0ff */
[----:B------:R-:W-:-:S04]  /*1480*/  USHF.R.S32.HI UR4, URZ, 0x1f, UR5 ;  /* 0x0000001fff047899 */ /* 0x000fc80008011405 */
[----:B------:R-:W-:-:S04]  /*1490*/  ULEA.HI UR4, UR4, UR5, URZ, 0x6 ;  /* 0x0000000504047291 */ /* 0x000fc8000f8f30ff */
[----:B------:R-:W-:Y:S02]  /*14a0*/  USHF.R.S32.HI UR15, URZ, 0x6, UR4 ;  /* 0x00000006ff0f7899 */ /* 0x000fe40008011404 */
[----:B------:R-:W-:Y:S02]  /*14b0*/  UIADD3 UR4, UPT, UPT, UR13, -0x1, URZ ;  /* 0xffffffff0d047890 */ /* 0x000fe4000fffe0ff */
[----:B------:R-:W-:Y:S02]  /*14c0*/  UISETP.LT.U32.AND UP0, UPT, UR15, 0x4, UPT ;  /* 0x000000040f00788c */ /* 0x000fe4000bf01070 */
[----:B------:R-:W-:Y:S02]  /*14d0*/  UISETP.GE.U32.AND UP1, UPT, UR4, -0x7f, UPT ;  /* 0xffffff810400788c */ /* 0x000fe4000bf26070 */
[----:B------:R-:W-:Y:S02]  /*14e0*/  USEL UR14, UR15, 0x4, UP0 ;  /* 0x000000040f0e7887 */ /* 0x000fe40008000000 */
[----:B------:R-:W-:-:S02]  /*14f0*/  UIADD3 UR13, UPT, UPT, UR13, 0x7e, URZ ;  /* 0x0000007e0d0d7890 */ /* 0x000fc4000fffe0ff */
[----:B------:R-:W-:Y:S02]  /*1500*/  UIADD3 UR5, UPT, UPT, UR14, -0x1, URZ ;  /* 0xffffffff0e057890 */ /* 0x000fe4000fffe0ff */
[----:B------:R-:W-:-:S03]  /*1510*/  UIADD3 UR7, UPT, UPT, UR15, -UR14, URZ ;  /* 0x8000000e0f077290 */ /* 0x000fc6000fffe0ff */
[----:B------:R-:W-:-:S04]  /*1520*/  @UP1 UIADD3 UR5, UPT, UPT, UR14, URZ, URZ ;  /* 0x000000ff0e051290 */ /* 0x000fc8000fffe0ff */
[----:B--2---:R-:W-:-:S12]  /*1530*/  UIADD3 UR5, UPT, UPT, UR5, 0x1, URZ ;  /* 0x0000000105057890 */ /* 0x004fd8000fffe0ff */
.L_x_35:
[----:B------:R-:W-:Y:S01]  /*1540*/  UISETP.NE.AND UP0, UPT, UR37, URZ, UPT ;  /* 0x000000ff2500728c */ /* 0x000fe2000bf05270 */
[----:B------:R-:W1:Y:S08]  /*1550*/  S2UR UR37, SR_CgaCtaId ;  /* 0x00000000002579c3 */ /* 0x000e700000008800 */
[----:B------:R-:W-:Y:S05]  /*1560*/  BRA.U UP0, `(.L_x_18) ;  /* 0x0000000100347547 */ /* 0x000fea000b800000 */
[----:B------:R-:W2:Y:S01]  /*1570*/  S2R R2, SR_CgaCtaId ;  /* 0x0000000000027919 */ /* 0x000ea20000008800 */
[----:B------:R-:W-:-:S04]  /*1580*/  MOV R3, 0x400 ;  /* 0x0000040000037802 */ /* 0x000fc80000000f00 */
[----:B--2---:R-:W-:Y:S02]  /*1590*/  LEA R2, R2, R3, 0x18 ;  /* 0x0000000302027211 */ /* 0x004fe400078ec0ff */
[----:B------:R-:W-:-:S03]  /*15a0*/  SHF.L.U32 R3, R11, 0x1f, RZ ;  /* 0x0000001f0b037819 */ /* 0x000fc600000006ff */
[----:B------:R-:W-:-:S04]  /*15b0*/  IMAD R2, R12, 0x8, R2 ;  /* 0x000000080c027824 */ /* 0x000fc800078e0202 */
[----:B------:R-:W2:Y:S02]  /*15c0*/  SYNCS.PHASECHK.TRANS64.TRYWAIT P0, [R2+URZ+0x100], R3 ;  /* 0x00010003020075a7 */ /* 0x000ea400080011ff */
[----:B--2---:R-:W-:Y:S05]  /*15d0*/  @!P0 BRA `(.L_x_19) ;  /* 0x0000006c00e88947 */ /* 0x004fea0003800000 */
.L_x_131:
[----:B------:R-:W-:Y:S01]  /*15e0*/  VIADD R12, R12, 0x1 ;  /* 0x000000010c0c7836 */ /* 0x000fe20000000000 */
[----:B------:R2:W-:Y:S04]  /*15f0*/  SYNCS.ARRIVE.TRANS64.A1T0 RZ, [R2+URZ+0xf0], RZ ;  /* 0x0000f0ff02ff79a7 */ /* 0x0005e800081000ff */
[----:B------:R-:W-:-:S04]  /*1600*/  ISETP.NE.AND P0, PT, R12, 0x2, PT ;  /* 0x000000020c00780c */ /* 0x000fc80003f05270 */
[----:B------:R-:W-:Y:S02]  /*1610*/  SEL R12, R12, RZ, P0 ;  /* 0x000000ff0c0c7207 */ /* 0x000fe40000000000 */
[----:B--2---:R-:W-:-:S04]  /*1620*/  SEL R2, RZ, 0x1, P0 ;  /* 0x00000001ff027807 */ /* 0x004fc80000000000 */
[----:B------:R-:W-:-:S07]  /*1630*/  LOP3.LUT R11, R11, R2, RZ, 0x3c, !PT ;  /* 0x000000020b0b7212 */ /* 0x000fce00078e3cff */
.L_x_18:
[----:B------:R-:W-:Y:S01]  /*1640*/  UMOV UR4, 0x400 ;  /* 0x0000040000047882 */ /* 0x000fe20000000000 */
[----:B------:R-:W-:Y:S01]  /*1650*/  SHF.L.U32 R2, R17, 0x1f, RZ ;  /* 0x0000001f11027819 */ /* 0x000fe200000006ff */
[----:B-1----:R-:W-:Y:S01]  /*1660*/  ULEA UR4, UR37, UR4, 0x18 ;  /* 0x0000000425047291 */ /* 0x002fe2000f8ec0ff */
[----:B------:R-:W-:Y:S01]  /*1670*/  R2UR UR35, R15 ;  /* 0x000000000f2372ca */ /* 0x000fe200000e0000 */
[----:B------:R-:W-:Y:S01]  /*1680*/  UISETP.GE.U32.AND UP0, UPT, UR13, 0x7f, UPT ;  /* 0x0000007f0d00788c */ /* 0x000fe2000bf06070 */
[----:B------:R-:W-:Y:S01]  /*1690*/  R2UR UR19, R14 ;  /* 0x000000000e1372ca */ /* 0x000fe200000e0000 */
[----:B------:R-:W-:Y:S01]  /*16a0*/  ULEA UR8, UR6, UR4, 0x3 ;  /* 0x0000000406087291 */ /* 0x000fe2000f8e18ff */
[----:B------:R-:W-:-:S08]  /*16b0*/  UMOV UR29, URZ ;  /* 0x000000ff001d7c82 */ /* 0x000fd00008000000 */
[----:B------:R1:W2:Y:S01]  /*16c0*/  SYNCS.PHASECHK.TRANS64.TRYWAIT P0, [UR8+0x20], R2 ;  /* 0x00002002ff0075a7 */ /* 0x0002a20008001108 */
[----:B------:R-:W-:Y:S02]  /*16d0*/  USHF.L.U32 UR35, UR35, 0x6, URZ ;  /* 0x0000000623237899 */ /* 0x000fe400080006ff */
[----:B------:R-:W-:Y:S01]  /*16e0*/  USHF.L.U32 UR19, UR19, 0x7, URZ ;  /* 0x0000000713137899 */ /* 0x000fe200080006ff */
[----:B------:R-:W-:Y:S11]  /*16f0*/  BRA.U !UP0, `(.L_x_20) ;  /* 0x0000000108d87547 */ /* 0x000ff6000b800000 */
[----:B------:R-:W-:Y:S01]  /*1700*/  UMOV UR21, URZ ;  /* 0x000000ff00157c82 */ /* 0x000fe20008000000 */
[----:B------:R-:W-:-:S05]  /*1710*/  UMOV UR42, UR6 ;  /* 0x00000006002a7c82 */ /* 0x000fca0008000000 */
.L_x_25:
[----:B-1----:R-:W-:Y:S01]  /*1720*/  ULEA UR33, UR42, UR4, 0x3 ;  /* 0x000000042a217291 */ /* 0x002fe2000f8e18ff */
[----:B--2---:R-:W-:Y:S01]  /*1730*/  @!P5 MOV R3, 0xc000 ;  /* 0x0000c0000003d802 */ /* 0x004fe20000000f00 */
[----:B--2---:R-:W-:Y:S10]  /*1740*/  @P0 BRA `(.L_x_21) ;  /* 0x00000000000c0947 */ /* 0x004ff40003800000 */
[----:B------:R-:W-:-:S04]  /*1750*/  SHF.L.U32 R4, R17, 0x1f, RZ ;  /* 0x0000001f11047819 */ /* 0x000fc800000006ff */
[----:B------:R-:W2:Y:S02]  /*1760*/  SYNCS.PHASECHK.TRANS64.TRYWAIT P0, [UR33+0x20], R4 ;  /* 0x00002004ff0075a7 */ /* 0x000ea40008001121 */
[----:B--2---:R-:W-:Y:S05]  /*1770*/  @!P0 BRA `(.L_x_22) ;  /* 0x0000006c00948947 */ /* 0x004fea0003800000 */
.L_x_21:
[----:B------:R2:W-:Y:S01]  /*1780*/  @!P5 SYNCS.ARRIVE.TRANS64 RZ, [UR33], R3 ;  /* 0x00000003ffffd9a7 */ /* 0x0005e20008000021 */
[----:B------:R-:W-:Y:S04]  /*1790*/  BSSY.RECONVERGENT B0, `(.L_x_23) ;  /* 0x0000003000007945 */ /* 0x000fe80003800200 */
[----:B------:R-:W-:Y:S05]  /*17a0*/  @P4 BRA `(.L_x_24) ;  /* 0x0000000000044947 */ /* 0x000fea0003800000 */
[----:B------:R-:W-:Y:S05]  /*17b0*/  BPT.TRAP 0x1 ;  /* 0x000000040000795c */ /* 0x000fea0000300000 */
.L_x_24:
[----:B------:R-:W-:Y:S05]  /*17c0*/  BSYNC.RECONVERGENT B0 ;  /* 0x0000000000007941 */ /* 0x000fea0003800200 */
.L_x_23:
[----:B------:R-:W-:Y:S02]  /*17d0*/  UIADD3 UR6, UPT, UPT, UR42, 0x1, URZ ;  /* 0x000000012a067890 */ /* 0x000fe4000fffe0ff */
[----:B------:R-:W-:Y:S02]  /*17e0*/  ULEA UR24, UR42, UR4, 0xe ;  /* 0x000000042a187291 */ /* 0x000fe4000f8e70ff */
[----:B------:R-:W-:Y:S02]  /*17f0*/  UISETP.NE.AND UP0, UPT, UR6, 0x4, UPT ;  /* 0x000000040600788c */ /* 0x000fe4000bf05270 */
[----:B------:R-:W-:Y:S02]  /*1800*/  UIADD3 UR40, UP1, UPT, UR22, 0x80, URZ ;  /* 0x0000008016287890 */ /* 0x000fe4000ff3e0ff */
[----:B------:R-:W-:Y:S02]  /*1810*/  USEL UR9, URZ, 0x1, UP0 ;  /* 0x00000001ff097887 */ /* 0x000fe40008000000 */
[----:B------:R-:W-:-:S02]  /*1820*/  USEL UR6, UR6, URZ, UP0 ;  /* 0x000000ff06067287 */ /* 0x000fc40008000000 */
[----:B------:R-:W-:Y:S02]  /*1830*/  USHF.L.U32 UR34, UR21, 0x6, URZ ;  /* 0x0000000615227899 */ /* 0x000fe400080006ff */
[----:B------:R-:W-:Y:S01]  /*1840*/  ULEA UR8, UR6, UR4, 0x3 ;  /* 0x0000000406087291 */ /* 0x000fe2000f8e18ff */
[----:B------:R-:W-:Y:S01]  /*1850*/  LOP3.LUT R17, R17, UR9, RZ, 0x3c, !PT ;  /* 0x0000000911117c12 */ /* 0x000fe2000f8e3cff */
[----:B------:R-:W-:Y:S02]  /*1860*/  UIADD3 UR38, UP0, UPT, UR22, 0x180, URZ ;  /* 0x0000018016267890 */ /* 0x000fe4000ff1e0ff */
[----:B------:R-:W-:Y:S01]  /*1870*/  UIADD3.X UR41, UPT, UPT, URZ, UR23, URZ, UP1, !UPT ;  /* 0x00000017ff297290 */ /* 0x000fe20008ffe4ff */
[----:B-1----:R-:W-:Y:S01]  /*1880*/  SHF.L.U32 R2, R17, 0x1f, RZ ;  /* 0x0000001f11027819 */ /* 0x002fe200000006ff */
[----:B------:R-:W-:Y:S02]  /*1890*/  UIADD3 UR32, UPT, UPT, UR24, 0x8800, URZ ;  /* 0x0000880018207890 */ /* 0x000fe4000fffe0ff */
[----:B------:R-:W-:Y:S01]  /*18a0*/  UIADD3 UR26, UPT, UPT, UR34, 0x20, URZ ;  /* 0x00000020221a7890 */ /* 0x000fe2000fffe0ff */
[----:B------:R1:W1:Y:S01]  /*18b0*/  SYNCS.PHASECHK.TRANS64.TRYWAIT P0, [UR8+0x20], R2 ;  /* 0x00002002ff0075a7 */ /* 0x0002620008001108 */
[----:B------:R-:W-:-:S02]  /*18c0*/  ULEA UR8, UR42, UR4, 0xf ;  /* 0x000000042a087291 */ /* 0x000fc4000f8e78ff */
[----:B------:R-:W-:Y:S02]  /*18d0*/  UIADD3 UR24, UPT, UPT, UR24, 0xa800, URZ ;  /* 0x0000a80018187890 */ /* 0x000fe4000fffe0ff */
[----:B------:R-:W-:Y:S02]  /*18e0*/  UIADD3.X UR39, UPT, UPT, URZ, UR23, URZ, UP0, !UPT ;  /* 0x00000017ff277290 */ /* 0x000fe400087fe4ff */
[----:B------:R-:W-:Y:S02]  /*18f0*/  UIADD3 UR16, UPT, UPT, UR8, 0x18800, URZ ;  /* 0x0001880008107890 */ /* 0x000fe4000fffe0ff */
[----:B------:R-:W-:Y:S01]  /*1900*/  UIADD3 UR8, UPT, UPT, UR8, 0x1c800, URZ ;  /* 0x0001c80008087890 */ /* 0x000fe2000fffe0ff */
[----:B------:R-:W-:Y:S01]  /*1910*/  UMOV UR30, 0x0 ;  /* 0x00000000001e7882 */ /* 0x000fe20000000000 */
[----:B------:R-:W-:Y:S01]  /*1920*/  UMOV UR31, 0x10000000 ;  /* 0x10000000001f7882 */ /* 0x000fe20000000000 */
[----:B------:R-:W-:Y:S01]  /*1930*/  UMOV UR25, UR33 ;  /* 0x0000002100197c82 */ /* 0x000fe20008000000 */
[----:B------:R-:W-:Y:S01]  /*1940*/  UMOV UR27, UR35 ;  /* 0x00000023001b7c82 */ /* 0x000fe20008000000 */
[----:B------:R-:W-:Y:S01]  /*1950*/  UMOV UR28, UR36 ;  /* 0x00000024001c7c82 */ /* 0x000fe20008000000 */
[----:B------:R-:W-:Y:S01]  /*1960*/  UMOV UR17, UR33 ;  /* 0x0000002100117c82 */ /* 0x000fe20008000000 */
[----:B------:R-:W-:Y:S01]  /*1970*/  UMOV UR20, UR36 ;  /* 0x0000002400147c82 */ /* 0x000fe20008000000 */
[----:B------:R-:W-:Y:S01]  /*1980*/  UMOV UR18, UR34 ;  /* 0x0000002200127c82 */ /* 0x000fe20008000000 */
[----:B------:R1:W-:Y:S01]  /*1990*/  UTMALDG.3D [UR32], [UR40], desc[UR30] ;  /* 0x00001e20280075b4 */ /* 0x0003e20008011000 */
[----:B------:R-:W-:Y:S01]  /*19a0*/  UMOV UR11, UR19 ;  /* 0x00000013000b7c82 */ /* 0x000fe20008000000 */
[----:B------:R-:W-:Y:S01]  /*19b0*/  UMOV UR12, UR36 ;  /* 0x00000024000c7c82 */ /* 0x000fe20008000000 */
[----:B------:R-:W-:Y:S01]  /*19c0*/  UMOV UR9, UR33 ;  /* 0x0000002100097c82 */ /* 0x000fe20008000000 */
[----:B------:R-:W-:Y:S01]  /*19d0*/  UMOV UR10, UR26 ;  /* 0x0000001a000a7c82 */ /* 0x000fe20008000000 */
[----:B------:R-:W-:Y:S01]  /*19e0*/  UIADD3 UR21, UPT, UPT, UR21, 0x1, URZ ;  /* 0x0000000115157890 */ /* 0x000fe2000fffe0ff */
[----:B------:R-:W-:Y:S01]  /*19f0*/  UMOV UR29, UR5 ;  /* 0x00000005001d7c82 */ /* 0x000fe20008000000 */
[----:B------:R1:W-:Y:S02]  /*1a00*/  UTMALDG.3D [UR24], [UR40], desc[UR30] ;  /* 0x00001e18280075b4 */ /* 0x0003e40008011000 */
[----:B------:R-:W-:Y:S01]  /*1a10*/  UISETP.NE.AND UP0, UPT, UR21, UR5, UPT ;  /* 0x000000051500728c */ /* 0x000fe2000bf05270 */
[----:B------:R-:W-:Y:S01]  /*1a20*/  UMOV UR42, UR6 ;  /* 0x00000006002a7c82 */ /* 0x000fe20008000000 */
[----:B------:R1:W-:Y:S01]  /*1a30*/  UTMALDG.3D [UR16], [UR38], desc[UR30] ;  /* 0x00001e10260075b4 */ /* 0x0003e20008011000 */
[----:B------:R1:W-:Y:S06]  /*1a40*/  UTMALDG.3D [UR8], [UR38], desc[UR30] ;  /* 0x00001e08260075b4 */ /* 0x0003ec0008011000 */
[----:B------:R-:W-:Y:S05]  /*1a50*/  BRA.U UP0, `(.L_x_25) ;  /* 0xfffffffd00307547 */ /* 0x000fea000b83ffff */
.L_x_20:
[----:B-1----:R-:W-:Y:S01]  /*1a60*/  ULEA UR8, UR6, UR4, 0x3 ;  /* 0x0000000406087291 */ /* 0x002fe2000f8e18ff */
[----:B------:R-:W-:Y:S01]  /*1a70*/  SHF.L.U32 R2, R17, 0x1f, RZ ;  /* 0x0000001f11027819 */ /* 0x000fe200000006ff */
[----:B------:R-:W-:Y:S01]  /*1a80*/  @!P1 SYNCS.ARRIVE.TRANS64.A1T0 RZ, [UR4+0x88], RZ ;  /* 0x000088ffffff99a7 */ /* 0x000fe20008100004 */
[----:B------:R-:W-:-:S06]  /*1a90*/  UISETP.GT.AND UP0, UPT, UR15, UR14, UPT ;  /* 0x0000000e0f00728c */ /* 0x000fcc000bf04270 */
[----:B--2---:R1:W2:Y:S03]  /*1aa0*/  SYNCS.PHASECHK.TRANS64.TRYWAIT P0, [UR8+0x20], R2 ;  /* 0x00002002ff0075a7 */ /* 0x0042a60008001108 */
[----:B------:R-:W-:Y:S05]  /*1ab0*/  BRA.U !UP0, `(.L_x_26) ;  /* 0x0000000108d47547 */ /* 0x000fea000b800000 */
[----:B------:R-:W-:Y:S01]  /*1ac0*/  UIADD3 UR21, UPT, UPT, UR7, UR29, URZ ;  /* 0x0000001d07157290 */ /* 0x000fe2000fffe0ff */
[----:B------:R-:W-:-:S11]  /*1ad0*/  UMOV UR42, UR6 ;  /* 0x00000006002a7c82 */ /* 0x000fd60008000000 */
.L_x_31:
[----:B-1----:R-:W-:Y:S01]  /*1ae0*/  ULEA UR33, UR42, UR4, 0x3 ;  /* 0x000000042a217291 */ /* 0x002fe2000f8e18ff */
[----:B--2---:R-:W-:Y:S01]  /*1af0*/  @!P5 MOV R3, 0xc000 ;  /* 0x0000c0000003d802 */ /* 0x004fe20000000f00 */
[----:B--2---:R-:W-:Y:S10]  /*1b00*/  @P0 BRA `(.L_x_27) ;  /* 0x00000000000c0947 */ /* 0x004ff40003800000 */
[----:B------:R-:W-:-:S04]  /*1b10*/  SHF.L.U32 R4, R17, 0x1f, RZ ;  /* 0x0000001f11047819 */ /* 0x000fc800000006ff */
[----:B------:R-:W2:Y:S02]  /*1b20*/  SYNCS.PHASECHK.TRANS64.TRYWAIT P0, [UR33+0x20], R4 ;  /* 0x00002004ff0075a7 */ /* 0x000ea40008001121 */
[----:B--2---:R-:W-:Y:S05]  /*1b30*/  @!P0 BRA `(.L_x_28) ;  /* 0x0000006800bc8947 */ /* 0x004fea0003800000 */
.L_x_27:
[----:B------:R2:W-:Y:S01]  /*1b40*/  @!P5 SYNCS.ARRIVE.TRANS64 RZ, [UR33], R3 ;  /* 0x00000003ffffd9a7 */ /* 0x0005e20008000021 */
[----:B------:R-:W-:Y:S04]  /*1b50*/  BSSY.RECONVERGENT B0, `(.L_x_29) ;  /* 0x0000003000007945 */ /* 0x000fe80003800200 */
[----:B------:R-:W-:Y:S05]  /*1b60*/  @P4 BRA `(.L_x_30) ;  /* 0x0000000000044947 */ /* 0x000fea0003800000 */
[----:B------:R-:W-:Y:S05]  /*1b70*/  BPT.TRAP 0x1 ;  /* 0x000000040000795c */ /* 0x000fea0000300000 */
.L_x_30:
[----:B------:R-:W-:Y:S05]  /*1b80*/  BSYNC.RECONVERGENT B0 ;  /* 0x0000000000007941 */ /* 0x000fea0003800200 */
.L_x_29:
        /* <DEDUP_REMOVED lines=32> */
[----:B------:R-:W-:Y:S01]  /*1d90*/  UMOV UR10, UR26 ;  /* 0x0000001a000a7c82 */ /* 0x000fe20008000000 */
[----:B------:R-:W-:Y:S01]  /*1da0*/  UIADD3 UR29, UPT, UPT, UR29, 0x1, URZ ;  /* 0x000000011d1d7890 */ /* 0x000fe2000fffe0ff */
[----:B------:R1:W-:Y:S01]  /*1db0*/  UTMALDG.3D [UR24], [UR40], desc[UR30] ;  /* 0x00001e18280075b4 */ /* 0x0003e20008011000 */
[----:B------:R-:W-:-:S02]  /*1dc0*/  UMOV UR42, UR6 ;  /* 0x00000006002a7c82 */ /* 0x000fc40008000000 */
[----:B------:R-:W-:Y:S01]  /*1dd0*/  UISETP.NE.AND UP0, UPT, UR29, UR21, UPT ;  /* 0x000000151d00728c */ /* 0x000fe2000bf05270 */
[----:B------:R1:W-:Y:S01]  /*1de0*/  UTMALDG.3D [UR16], [UR38], desc[UR30] ;  /* 0x00001e10260075b4 */ /* 0x0003e20008011000 */
[----:B------:R1:W-:Y:S07]  /*1df0*/  UTMALDG.3D [UR8], [UR38], desc[UR30] ;  /* 0x00001e08260075b4 */ /* 0x0003ee0008011000 */
[----:B------:R-:W-:Y:S05]  /*1e00*/  BRA.U UP0, `(.L_x_31) ;  /* 0xfffffffd00347547 */ /* 0x000fea000b83ffff */
.L_x_26:
[C---:B-1----:R-:W-:Y:S01]  /*1e10*/  LEA R2, R16.reuse, UR4, 0x3 ;  /* 0x0000000410027c11 */ /* 0x042fe2000f8e18ff */
[----:B------:R-:W-:Y:S01]  /*1e20*/  NOP ;  /* 0x0000000000007918 */ /* 0x000fe20000000000 */
[----:B--2---:R-:W-:Y:S02]  /*1e30*/  SHF.L.U32 R3, R13, 0x1f, RZ ;  /* 0x0000001f0d037819 */ /* 0x004fe400000006ff */
[----:B------:R-:W-:Y:S02]  /*1e40*/  LEA R4, R16, UR4, 0x4 ;  /* 0x0000000410047c11 */ /* 0x000fe4000f8e20ff */
[----:B------:R-:W1:Y:S02]  /*1e50*/  SYNCS.PHASECHK.TRANS64.TRYWAIT P0, [R2+URZ+0x90], R3 ;  /* 0x00009003020075a7 */ /* 0x000e6400080011ff */
[----:B-1----:R-:W-:Y:S05]  /*1e60*/  @!P0 BRA `(.L_x_32) ;  /* 0x0000006800088947 */ /* 0x002fea0003800000 */
.L_x_134:
[----:B------:R-:W2:Y:S01]  /*1e70*/  LDS.128 R4, [R4+0x120] ;  /* 0x0001200004047984 */ /* 0x000ea20000000c00 */
[----:B---3--:R-:W-:Y:S01]  /*1e80*/  ISETP.GE.AND P0, PT, R26, 0x1, PT ;  /* 0x000000011a00780c */ /* 0x008fe20003f06270 */
[----:B-1----:R-:W-:Y:S01]  /*1e90*/  VIADD R2, R2, 0xa0 ;  /* 0x000000a002027836 */ /* 0x002fe20000000000 */
[----:B------:R-:W-:Y:S01]  /*1ea0*/  @!PT LDS RZ, [RZ] ;  /* 0x00000000fffff984 */ /* 0x000fe20000000800 */
[----:B------:R-:W-:Y:S01]  /*1eb0*/  @!PT LDS RZ, [RZ] ;  /* 0x00000000fffff984 */ /* 0x000fe20000000800 */
[----:B------:R-:W-:Y:S01]  /*1ec0*/  @!PT LDS RZ, [RZ] ;  /* 0x00000000fffff984 */ /* 0x000fe20000000800 */
[----:B------:R-:W-:Y:S01]  /*1ed0*/  @!PT LDS RZ, [RZ] ;  /* 0x00000000fffff984 */ /* 0x000fe20000000800 */
[----:B------:R1:W-:Y:S06]  /*1ee0*/  MEMBAR.ALL.CTA ;  /* 0x0000000000007992 */ /* 0x0003ec0000008000 */
[----:B-1----:R-:W1:Y:S01]  /*1ef0*/  FENCE.VIEW.ASYNC.S ;  /* 0x00000000000073c6 */ /* 0x002e620000000000 */
[----:B------:R-:W-:-:S04]  /*1f00*/  PRMT R2, RZ, 0x654, R2 ;  /* 0x00000654ff027816 */ /* 0x000fc80000000002 */
[----:B-1----:R1:W-:Y:S01]  /*1f10*/  SYNCS.ARRIVE.TRANS64.RED.A1T0 RZ, [R2+URZ], RZ ;  /* 0x000000ff02ff79a7 */ /* 0x0023e200081004ff */
[----:B--2---:R-:W-:-:S13]  /*1f20*/  LOP3.LUT P2, RZ, R6, 0x1, RZ, 0xc0, !PT ;  /* 0x0000000106ff7812 */ /* 0x004fda000784c0ff */
[----:B------:R-:W-:Y:S01]  /*1f30*/  @P2 SHF.R.U32.HI R3, RZ, 0x10, R5 ;  /* 0x00000010ff032819 */ /* 0x000fe20000011605 */
[----:B------:R-:W-:Y:S01]  /*1f40*/  VOTEU.ANY UP0, P2 ;  /* 0x0000000000ff7886 */ /* 0x000fe20001000100 */
[----:B------:R-:W-:Y:S02]  /*1f50*/  @P2 MOV R10, R4 ;  /* 0x00000004000a2202 */ /* 0x000fe40000000f00 */
[----:B------:R-:W-:Y:S02]  /*1f60*/  @P2 R2UR.BROADCAST UR8, R3 ;  /* 0x00000000030822ca */ /* 0x000fe400008e0000 */
[----:B------:R-:W-:-:S11]  /*1f70*/  @P2 LOP3.LUT R9, R5, 0xffff, RZ, 0xc0, !PT ;  /* 0x0000ffff05092812 */ /* 0x000fd600078ec0ff */
[----:B------:R-:W-:Y:S01]  /*1f80*/  @UP0 UMOV UR36, UR8 ;  /* 0x0000000800240c82 */ /* 0x000fe20008000000 */
[----:B-1----:R-:W-:Y:S05]  /*1f90*/  @!P0 BRA `(.L_x_33) ;  /* 0x0000000000b88947 */ /* 0x002fea0003800000 */
[----:B------:R-:W4:Y:S01]  /*1fa0*/  LDC.64 R4, c[0x0][0xb18] ;  /* 0x0002c600ff047b82 */ /* 0x000f220000000a00 */
[----:B------:R-:W-:-:S07]  /*1fb0*/  ISETP.NE.AND P3, PT, R26, 0x1, PT ;  /* 0x000000011a00780c */ /* 0x000fce0003f65270 */
[----:B------:R-:W1:Y:S08]  /*1fc0*/  LDC.64 R6, c[0x0][0xb10] ;  /* 0x0002c400ff067b82 */ /* 0x000e700000000a00 */
[----:B------:R-:W2:Y:S08]  /*1fd0*/  LDC R14, c[0x0][0xb20] ;  /* 0x0002c800ff0e7b82 */ /* 0x000eb00000000800 */
[----:B------:R-:W3:Y:S01]  /*1fe0*/  LDC R15, c[0x0][0xb0c] ;  /* 0x0002c300ff0f7b82 */ /* 0x000ee20000000800 */
[----:B----4-:R-:W-:Y:S01]  /*1ff0*/  IMAD.HI.U32 R19, R0, R5, RZ ;  /* 0x0000000500137227 */ /* 0x010fe200078e00ff */
[----:B------:R-:W-:-:S03]  /*2000*/  ISETP.NE.AND P0, PT, R4, 0x1, PT ;  /* 0x000000010400780c */ /* 0x000fc60003f05270 */
[----:B------:R-:W-:-:S03]  /*2010*/  IMAD.HI.U32 R5, R9, R5, RZ ;  /* 0x0000000509057227 */ /* 0x000fc600078e00ff */
[----:B------:R-:W4:Y:S01]  /*2020*/  LDC.64 R2, c[0x0][0xb28] ;  /* 0x0002ca00ff027b82 */ /* 0x000f220000000a00 */
[----:B-1----:R-:W-:-:S04]  /*2030*/  IMAD.HI.U32 R20, R8, R6, RZ ;  /* 0x0000000608147227 */ /* 0x002fc800078e00ff */
[----:B------:R-:W-:Y:S01]  /*2040*/  IMAD.HI.U32 R21, R10, R6, RZ ;  /* 0x000000060a157227 */ /* 0x000fe200078e00ff */
[----:B------:R-:W-:Y:S02]  /*2050*/  SHF.R.U32.HI R20, RZ, R7, R20 ;  /* 0x00000007ff147219 */ /* 0x000fe40000011614 */
[-C--:B--2---:R-:W-:Y:S02]  /*2060*/  SHF.R.U32.HI R19, RZ, R14.reuse, R19 ;  /* 0x0000000eff137219 */ /* 0x084fe40000011613 */
[----:B------:R-:W-:Y:S02]  /*2070*/  SHF.R.U32.HI R5, RZ, R14, R5 ;  /* 0x0000000eff057219 */ /* 0x000fe40000011605 */
[----:B------:R-:W-:Y:S02]  /*2080*/  SEL R19, R0, R19, !P0 ;  /* 0x0000001300137207 */ /* 0x000fe40004000000 */
[----:B------:R-:W-:Y:S02]  /*2090*/  SHF.R.U32.HI R21, RZ, R7, R21 ;  /* 0x00000007ff157219 */ /* 0x000fe40000011615 */
[----:B---3--:R-:W-:-:S02]  /*20a0*/  ISETP.NE.AND P1, PT, R15, 0x1, PT ;  /* 0x000000010f00780c */ /* 0x008fc40003f25270 */
[----:B------:R-:W-:Y:S02]  /*20b0*/  SEL R5, R9, R5, !P0 ;  /* 0x0000000509057207 */ /* 0x000fe40004000000 */
[----:B------:R-:W-:Y:S02]  /*20c0*/  SEL R20, R8, R20, !P1 ;  /* 0x0000001408147207 */ /* 0x000fe40004800000 */
[----:B------:R-:W-:Y:S01]  /*20d0*/  SEL R21, R10, R21, !P1 ;  /* 0x000000150a157207 */ /* 0x000fe20004800000 */
[----:B----4-:R-:W-:-:S04]  /*20e0*/  IMAD.HI.U32 R18, R19, R2, RZ ;  /* 0x0000000213127227 */ /* 0x010fc800078e00ff */
        /* <DEDUP_REMOVED lines=10> */
[----:B------:R-:W-:-:S04]  /*2190*/  @!P0 IMAD.HI.U32 R7, R21, R2, RZ ;  /* 0x0000000215078227 */ /* 0x000fc800078e00ff */
[----:B------:R-:W-:Y:S01]  /*21a0*/  IMAD.MOV R2, RZ, RZ, -R6 ;  /* 0x000000ffff027224 */ /* 0x000fe200078e0a06 */
[----:B------:R-:W-:Y:S02]  /*21b0*/  @!P0 SHF.R.U32.HI R3, RZ, R3, R7 ;  /* 0x00000003ff038219 */ /* 0x000fe40000011607 */
[----:B------:R-:W-:Y:S01]  /*21c0*/  IADD3 R7, PT, PT, -R5, RZ, RZ ;  /* 0x000000ff05077210 */ /* 0x000fe20007ffe1ff */
[----:B------:R-:W-:Y:S01]  /*21d0*/  IMAD R2, R26, R2, R5 ;  /* 0x000000021a027224 */ /* 0x000fe200078e0205 */
        /* <DEDUP_REMOVED lines=10> */
.L_x_33:
[----:B------:R-:W1:Y:S02]  /*2280*/  LDCU UR8, c[0x0][0xb30] ;  /* 0x00016600ff0877ac */ /* 0x000e640008000800 */
[----:B-1----:R-:W-:-:S09]  /*2290*/  UISETP.NE.AND UP0, UPT, UR8, 0x1, UPT ;  /* 0x000000010800788c */ /* 0x002fd2000bf05270 */
[----:B------:R-:W-:Y:S05]  /*22a0*/  BRA.U UP0, `(.L_x_34) ;  /* 0x0000000100407547 */ /* 0x000fea000b800000 */
[----:B------:R-:W1:Y:S08]  /*22b0*/  LDC.64 R4, c[0x0][0xb10] ;  /* 0x0002c400ff047b82 */ /* 0x000e700000000a00 */
[----:B------:R-:W2:Y:S08]  /*22c0*/  LDC.64 R2, c[0x0][0xb18] ;  /* 0x0002c600ff027b82 */ /* 0x000eb00000000a00 */
[----:B------:R-:W3:Y:S08]  /*22d0*/  LDC R6, c[0x0][0xb20] ;  /* 0x0002c800ff067b82 */ /* 0x000ef00000000800 */
[----:B------:R-:W4:Y:S01]  /*22e0*/  LDC R7, c[0x0][0xb0c] ;  /* 0x0002c300ff077b82 */ /* 0x000f220000000800 */
[----:B-1----:R-:W-:-:S05]  /*22f0*/  IMAD.HI.U32 R4, R10, R4, RZ ;  /* 0x000000040a047227 */ /* 0x002fca00078e00ff */
[----:B------:R-:W-:Y:S01]  /*2300*/  SHF.R.U32.HI R4, RZ, R5, R4 ;  /* 0x00000005ff047219 */ /* 0x000fe20000011604 */
[----:B--2---:R-:W-:Y:S01]  /*2310*/  IMAD.HI.U32 R3, R9, R3, RZ ;  /* 0x0000000309037227 */ /* 0x004fe200078e00ff */
[----:B------:R-:W-:-:S04]  /*2320*/  ISETP.NE.AND P0, PT, R2, 0x1, PT ;  /* 0x000000010200780c */ /* 0x000fc80003f05270 */
[----:B---3--:R-:W-:-:S04]  /*2330*/  SHF.R.U32.HI R3, RZ, R6, R3 ;  /* 0x00000006ff037219 */ /* 0x008fc80000011603 */
[----:B------:R-:W-:Y:S02]  /*2340*/  SEL R3, R9, R3, !P0 ;  /* 0x0000000309037207 */ /* 0x000fe40004000000 */
[----:B----4-:R-:W-:-:S04]  /*2350*/  ISETP.NE.AND P1, PT, R7, 0x1, PT ;  /* 0x000000010700780c */ /* 0x010fc80003f25270 */
[----:B------:R-:W-:-:S05]  /*2360*/  SEL R4, R10, R4, !P1 ;  /* 0x000000040a047207 */ /* 0x000fca0004800000 */
[----:B------:R-:W-:Y:S02]  /*2370*/  IMAD.IADD R5, R3, 0x1, -R4 ;  /* 0x0000000103057824 */ /* 0x000fe400078e0a04 */
[----:B------:R-:W-:Y:S02]  /*2380*/  IMAD.IADD R3, R4, 0x1, -R3 ;  /* 0x0000000104037824 */ /* 0x000fe400078e0a03 */
[----:B------:R-:W-:Y:S02]  /*2390*/  IMAD R10, R5, R7, R10 ;  /* 0x00000007050a7224 */ /* 0x000fe400078e020a */
[----:B------:R-:W-:-:S07]  /*23a0*/  IMAD R9, R3, R2, R9 ;  /* 0x0000000203097224 */ /* 0x000fce00078e0209 */
.L_x_34:
[----:B------:R-:W-:Y:S01]  /*23b0*/  VIADD R16, R16, 0x1 ;  /* 0x0000000110107836 */ /* 0x000fe20000000000 */
[----:B------:R-:W-:Y:S01]  /*23c0*/  PLOP3.LUT P1, PT, PT, PT, PT, 0x80, 0x8 ;  /* 0x000000000008781c */ /* 0x000fe20003f2f070 */
[----:B------:R-:W-:Y:S02]  /*23d0*/  IMAD.IADD R15, R10, 0x1, R63 ;  /* 0x000000010a0f7824 */ /* 0x000fe400078e023f */
[----:B------:R-:W-:Y:S01]  /*23e0*/  IMAD.IADD R14, R9, 0x1, R62 ;  /* 0x00000001090e7824 */ /* 0x000fe200078e023e */
[----:B------:R-:W-:-:S04]  /*23f0*/  ISETP.NE.AND P0, PT, R16, 0x2, PT ;  /* 0x000000021000780c */ /* 0x000fc80003f05270 */
[----:B------:R-:W-:Y:S02]  /*2400*/  SEL R2, RZ, 0x1, P0 ;  /* 0x00000001ff027807 */ /* 0x000fe40000000000 */
[----:B------:R-:W-:Y:S02]  /*2410*/  SEL R16, R16, RZ, P0 ;  /* 0x000000ff10107207 */ /* 0x000fe40000000000 */
[----:B------:R-:W-:Y:S01]  /*2420*/  LOP3.LUT R13, R13, R2, RZ, 0x3c, !PT ;  /* 0x000000020d0d7212 */ /* 0x000fe200078e3cff */
[----:B------:R-:W-:Y:S06]  /*2430*/  @P2 BRA `(.L_x_35) ;  /* 0xfffffff000402947 */ /* 0x000fec000383ffff */
[----:B------:R-:W-:Y:S01]  /*2440*/  UIADD3 UR4, UPT, UPT, UR4, 0x20, URZ ;  /* 0x0000002004047890 */ /* 0x000fe2000fffe0ff */
[----:B------:R-:W-:-:S03]  /*2450*/  SHF.L.U32 R2, R17, 0x1f, RZ ;  /* 0x0000001f11027819 */ /* 0x000fc600000006ff */
[----:B------:R-:W-:-:S09]  /*2460*/  ULEA UR5, UR6, UR4, 0x3 ;  /* 0x0000000406057291 */ /* 0x000fd2000f8e18ff */
[----:B------:R-:W1:Y:S02]  /*2470*/  SYNCS.PHASECHK.TRANS64.TRYWAIT P0, [UR5], R2 ;  /* 0x00000002ff0075a7 */ /* 0x000e640008001105 */
[----:B-1----:R-:W-:Y:S05]  /*2480*/  @!P0 BRA `(.L_x_36) ;  /* 0x0000006000948947 */ /* 0x002fea0003800000 */
.L_x_136:
[----:B------:R-:W-:-:S04]  /*2490*/  UIADD3 UR6, UPT, UPT, UR6, 0x1, URZ ;  /* 0x0000000106067890 */ /* 0x000fc8000fffe0ff */
[----:B------:R-:W-:-:S04]  /*24a0*/  UISETP.NE.AND UP0, UPT, UR6, 0x4, UPT ;  /* 0x000000040600788c */ /* 0x000fc8000bf05270 */
[----:B------:R-:W-:Y:S02]  /*24b0*/  USEL UR7, URZ, 0x1, UP0 ;  /* 0x00000001ff077887 */ /* 0x000fe40008000000 */
[----:B------:R-:W-:-:S04]  /*24c0*/  USEL UR6, UR6, URZ, UP0 ;  /* 0x000000ff06067287 */ /* 0x000fc80008000000 */
[----:B------:R-:W-:Y:S01]  /*24d0*/  ULEA UR5, UR6, UR4, 0x3 ;  /* 0x0000000406057291 */ /* 0x000fe2000f8e18ff */
[----:B-1----:R-:W-:-:S04]  /*24e0*/  LOP3.LUT R2, R17, UR7, RZ, 0x3c, !PT ;  /* 0x0000000711027c12 */ /* 0x002fc8000f8e3cff */
[----:B------:R-:W-:-:S04]  /*24f0*/  SHF.L.U32 R3, R2, 0x1f, RZ ;  /* 0x0000001f02037819 */ /* 0x000fc800000006ff */
[----:B------:R-:W1:Y:S02]  /*2500*/  SYNCS.PHASECHK.TRANS64.TRYWAIT P0, [UR5], R3 ;  /* 0x00000003ff0075a7 */ /* 0x000e640008001105 */
[----:B-1----:R-:W-:Y:S05]  /*2510*/  @!P0 BRA `(.L_x_37) ;  /* 0x0000006000888947 */ /* 0x002fea0003800000 */
.L_x_138:
[----:B------:R-:W-:-:S04]  /*2520*/  UIADD3 UR6, UPT, UPT, UR6, 0x1, URZ ;  /* 0x0000000106067890 */ /* 0x000fc8000fffe0ff */
[----:B------:R-:W-:-:S04]  /*2530*/  UISETP.NE.AND UP0, UPT, UR6, 0x4, UPT ;  /* 0x000000040600788c */ /* 0x000fc8000bf05270 */
[----:B------:R-:W-:Y:S02]  /*2540*/  USEL UR7, URZ, 0x1, UP0 ;  /* 0x00000001ff077887 */ /* 0x000fe40008000000 */
[----:B------:R-:W-:-:S04]  /*2550*/  USEL UR6, UR6, URZ, UP0 ;  /* 0x000000ff06067287 */ /* 0x000fc80008000000 */
[----:B------:R-:W-:Y:S01]  /*2560*/  ULEA UR5, UR6, UR4, 0x3 ;  /* 0x0000000406057291 */ /* 0x000fe2000f8e18ff */
[----:B------:R-:W-:-:S04]  /*2570*/  LOP3.LUT R2, R2, UR7, RZ, 0x3c, !PT ;  /* 0x0000000702027c12 */ /* 0x000fc8000f8e3cff */
[----:B-1----:R-:W-:-:S04]  /*2580*/  SHF.L.U32 R3, R2, 0x1f, RZ ;  /* 0x0000001f02037819 */ /* 0x002fc800000006ff */
[----:B------:R-:W1:Y:S02]  /*2590*/  SYNCS.PHASECHK.TRANS64.TRYWAIT P0, [UR5], R3 ;  /* 0x00000003ff0075a7 */ /* 0x000e640008001105 */
[----:B-1----:R-:W-:Y:S05]  /*25a0*/  @!P0 BRA `(.L_x_38) ;  /* 0x00000060007c8947 */ /* 0x002fea0003800000 */
.L_x_140:
[----:B------:R-:W-:-:S04]  /*25b0*/  UIADD3 UR6, UPT, UPT, UR6, 0x1, URZ ;  /* 0x0000000106067890 */ /* 0x000fc8000fffe0ff */
[----:B------:R-:W-:-:S04]  /*25c0*/  UISETP.NE.AND UP0, UPT, UR6, 0x4, UPT ;  /* 0x000000040600788c */ /* 0x000fc8000bf05270 */
[----:B------:R-:W-:Y:S02]  /*25d0*/  USEL UR5, URZ, 0x1, UP0 ;  /* 0x00000001ff057887 */ /* 0x000fe40008000000 */
[----:B------:R-:W-:-:S04]  /*25e0*/  USEL UR6, UR6, URZ, UP0 ;  /* 0x000000ff06067287 */ /* 0x000fc80008000000 */
[----:B------:R-:W-:Y:S01]  /*25f0*/  ULEA UR6, UR6, UR4, 0x3 ;  /* 0x0000000406067291 */ /* 0x000fe2000f8e18ff */
[----:B------:R-:W-:-:S04]  /*2600*/  LOP3.LUT R2, R2, UR5, RZ, 0x3c, !PT ;  /* 0x0000000502027c12 */ /* 0x000fc8000f8e3cff */
[----:B------:R-:W-:Y:S01]  /*2610*/  SHF.L.U32 R2, R2, 0x1f, RZ ;  /* 0x0000001f02027819 */ /* 0x000fe200000006ff */
[----:B-1--4-:R-:W-:-:S07]  /*2620*/  IMAD.U32 R0, RZ, RZ, UR6 ;  /* 0x00000006ff007e24 */ /* 0x012fce000f8e00ff */
.L_x_39:
[----:B-1----:R1:W2:Y:S02]  /*2630*/  SYNCS.PHASECHK.TRANS64.TRYWAIT P0, [R0+URZ], R2 ;  /* 0x00000002000075a7 */ /* 0x0022a400080011ff */
[----:B--2---:R-:W-:Y:S05]  /*2640*/  @!P0 NANOSLEEP.SYNCS 0x989680 ;  /* 0x009896800000895d */ /* 0x004fea0003900000 */
[----:B------:R-:W2:Y:S02]  /*2650*/  @!P0 SYNCS.PHASECHK.TRANS64 P0, [R0+URZ], R2 ;  /* 0x00000002000085a7 */ /* 0x000ea400080010ff */
[----:B--2---:R-:W-:Y:S05]  /*2660*/  @P0 EXIT ;  /* 0x000000000000094d */ /* 0x004fea0003800000 */
[----:B------:R-:W-:Y:S05]  /*2670*/  BRA `(.L_x_39) ;  /* 0xfffffffc00ec7947 */ /* 0x000fea000383ffff */
.L_x_17:
[----:B------:R-:W-:-:S04]  /*2680*/  UISETP.NE.AND UP1, UPT, UR37, URZ, UPT ;  /* 0x000000ff2500728c */ /* 0x000fc8000bf25270 */
[----:B------:R-:W-:-:S09]  /*2690*/  UISETP.NE.OR UP1, UPT, UR8, 0x1, UP1 ;  /* 0x000000010800788c */ /* 0x000fd20008f25670 */
[----:B------:R-:W-:Y:S05]  /*26a0*/  BRA.U UP1, `(.L_x_40) ;  /* 0x0000000501487547 */ /* 0x000fea000b800000 */
[----:B------:R-:W-:Y:S01]  /*26b0*/  ISETP.NE.AND P2, PT, R2, RZ, PT ;  /* 0x000000ff0200720c */ /* 0x000fe20003f45270 */
[----:B------:R-:W-:Y:S01]  /*26c0*/  IMAD.MOV.U32 R12, RZ, RZ, 0x1 ;  /* 0x00000001ff0c7424 */ /* 0x000fe200078e00ff */
[----:B------:R-:W-:Y:S02]  /*26d0*/  CS2R R10, SRZ ;  /* 0x00000000000a7805 */ /* 0x000fe4000001ff00 */
[----:B------:R-:W-:Y:S01]  /*26e0*/  CS2R R8, SRZ ;  /* 0x0000000000087805 */ /* 0x000fe2000001ff00 */
[----:B------:R-:W-:Y:S01]  /*26f0*/  UMOV UR4, 0x400 ;  /* 0x0000040000047882 */ /* 0x000fe20000000000 */
[----:B------:R-:W-:Y:S01]  /*2700*/  UMOV UR6, URZ ;  /* 0x000000ff00067c82 */ /* 0x000fe20008000000 */
[----:B------:R-:W-:-:S12]  /*2710*/  ULEA UR37, UR37, UR4, 0x18 ;  /* 0x0000000425257291 */ /* 0x000fd8000f8ec0ff */
.L_x_44:
[----:B------:R-:W-:Y:S02]  /*2720*/  LEA R0, R8, UR37, 0x3 ;  /* 0x0000002508007c11 */ /* 0x000fe4000f8e18ff */
[----:B------:R-:W-:-:S03]  /*2730*/  SHF.L.U32 R4, R9, 0x1f, RZ ;  /* 0x0000001f09047819 */ /* 0x000fc600000006ff */
[----:B------:R-:W-:Y:S01]  /*2740*/  VIADD R5, R0, 0x100 ;  /* 0x0000010000057836 */ /* 0x000fe20000000000 */
[----:B------:R-:W1:Y:S02]  /*2750*/  SYNCS.PHASECHK.TRANS64.TRYWAIT P0, [R0+URZ+0xf0], R4 ;  /* 0x0000f004000075a7 */ /* 0x000e6400080011ff */
[----:B-1----:R-:W-:Y:S05]  /*2760*/  @!P0 BRA `(.L_x_41) ;  /* 0x0000006000248947 */ /* 0x002fea0003800000 */
.L_x_141:
[----:B------:R-:W-:Y:S01]  /*2770*/  ULEA UR5, UR6, UR37, 0x3 ;  /* 0x0000002506057291 */ /* 0x000fe2000f8e18ff */
[----:B-1----:R-:W-:Y:S01]  /*2780*/  PRMT R0, RZ, 0x654, R5 ;  /* 0x00000654ff007816 */ /* 0x002fe20000000005 */
[----:B------:R-:W-:Y:S01]  /*2790*/  @!P2 IMAD.MOV.U32 R4, RZ, RZ, 0x10 ;  /* 0x00000010ff04a424 */ /* 0x000fe200078e00ff */
[----:B------:R-:W-:Y:S01]  /*27a0*/  SHF.L.U32 R5, R12, 0x1f, RZ ;  /* 0x0000001f0c057819 */ /* 0x000fe200000006ff */
[----:B------:R-:W-:Y:S01]  /*27b0*/  UIADD3 UR4, UPT, UPT, UR5, 0x90, URZ ;  /* 0x0000009005047890 */ /* 0x000fe2000fffe0ff */
[----:B------:R1:W-:Y:S05]  /*27c0*/  SYNCS.ARRIVE.TRANS64.RED.A1T0 RZ, [R0+URZ], RZ ;  /* 0x000000ff00ff79a7 */ /* 0x0003ea00081004ff */
[----:B------:R-:W-:Y:S01]  /*27d0*/  IMAD.U32 R6, RZ, RZ, UR4 ;  /* 0x00000004ff067e24 */ /* 0x000fe2000f8e00ff */
[----:B------:R-:W2:Y:S04]  /*27e0*/  SYNCS.PHASECHK.TRANS64.TRYWAIT P0, [UR5+0xa0], R5 ;  /* 0x0000a005ff0075a7 */ /* 0x000ea80008001105 */
[----:B------:R-:W-:Y:S01]  /*27f0*/  PRMT R6, R2, 0x654, R6 ;  /* 0x0000065402067816 */ /* 0x000fe20000000006 */
[----:B-12---:R-:W-:Y:S06]  /*2800*/  @!P0 BRA `(.L_x_42) ;  /* 0x0000006000108947 */ /* 0x006fec0003800000 */
.L_x_143:
[----:B------:R-:W-:Y:S01]  /*2810*/  ULEA UR4, UR6, UR37, 0x4 ;  /* 0x0000002506047291 */ /* 0x000fe2000f8e20ff */
[----:B------:R-:W-:Y:S01]  /*2820*/  SEL R3, R6, R3, !P2 ;  /* 0x0000000306037207 */ /* 0x000fe20005000000 */
[----:B------:R-:W-:Y:S01]  /*2830*/  UIADD3 UR5, UPT, UPT, UR5, 0x90, URZ ;  /* 0x0000009005057890 */ /* 0x000fe2000fffe0ff */
[----:B-1----:R-:W-:Y:S01]  /*2840*/  LEA R0, R11, UR37, 0x3 ;  /* 0x000000250b007c11 */ /* 0x002fe2000f8e18ff */
[----:B------:R-:W-:Y:S01]  /*2850*/  UIADD3 UR4, UPT, UPT, UR4, 0x120, URZ ;  /* 0x0000012004047890 */ /* 0x000fe2000fffe0ff */
[----:B------:R1:W-:Y:S01]  /*2860*/  @!P2 SYNCS.ARRIVE.TRANS64.RED RZ, [R3+URZ], R4 ;  /* 0x0000000403ffa9a7 */ /* 0x0003e200080004ff */
[----:B------:R-:W-:Y:S01]  /*2870*/  UIADD3 UR6, UPT, UPT, UR6, 0x1, URZ ;  /* 0x0000000106067890 */ /* 0x000fe2000fffe0ff */
[----:B------:R-:W-:-:S03]  /*2880*/  VIADD R8, R8, 0x1 ;  /* 0x0000000108087836 */ /* 0x000fc60000000000 */
[----:B------:R-:W-:Y:S02]  /*2890*/  UISETP.NE.AND UP0, UPT, UR6, 0x2, UPT ;  /* 0x000000020600788c */ /* 0x000fe4000bf05270 */
[----:B------:R-:W-:Y:S01]  /*28a0*/  ISETP.NE.AND P0, PT, R8, 0x2, PT ;  /* 0x000000020800780c */ /* 0x000fe20003f05270 */
[----:B------:R-:W-:Y:S06]  /*28b0*/  UGETNEXTWORKID.BROADCAST [UR4], [UR5] ;  /* 0x00000000040073ca */ /* 0x000fec0008000100 */
[----:B------:R-:W-:Y:S02]  /*28c0*/  USEL UR4, URZ, 0x1, UP0 ;  /* 0x00000001ff047887 */ /* 0x000fe40008000000 */
[----:B------:R-:W-:-:S04]  /*28d0*/  USEL UR6, UR6, URZ, UP0 ;  /* 0x000000ff06067287 */ /* 0x000fc80008000000 */
[----:B------:R-:W-:Y:S02]  /*28e0*/  LOP3.LUT R12, R12, UR4, RZ, 0x3c, !PT ;  /* 0x000000040c0c7c12 */ /* 0x000fe4000f8e3cff */
[----:B-1----:R-:W-:-:S04]  /*28f0*/  SHF.L.U32 R4, R10, 0x1f, RZ ;  /* 0x0000001f0a047819 */ /* 0x002fc800000006ff */
[----:B------:R-:W1:Y:S02]  /*2900*/  SYNCS.PHASECHK.TRANS64.TRYWAIT P1, [R0+URZ+0x90], R4 ;  /* 0x00009004000075a7 */ /* 0x000e6400080211ff */
[----:B-1----:R-:W-:Y:S05]  /*2910*/  @!P1 BRA `(.L_x_43) ;  /* 0x0000005c00e49947 */ /* 0x002fea0003800000 */
.L_x_144:
[C---:B-1----:R-:W-:Y:S01]  /*2920*/  LEA R4, R11.reuse, UR37, 0x4 ;  /* 0x000000250b047c11 */ /* 0x042fe2000f8e20ff */
[----:B------:R-:W-:Y:S01]  /*2930*/  VIADD R0, R0, 0xa0 ;  /* 0x000000a000007836 */ /* 0x000fe20000000000 */
[----:B------:R-:W-:Y:S01]  /*2940*/  SEL R8, R8, RZ, P0 ;  /* 0x000000ff08087207 */ /* 0x000fe20000000000 */
[----:B------:R-:W-:-:S03]  /*2950*/  VIADD R11, R11, 0x1 ;  /* 0x000000010b0b7836 */ /* 0x000fc60000000000 */
[----:B------:R-:W1:Y:S01]  /*2960*/  LDS.128 R4, [R4+0x120] ;  /* 0x0001200004047984 */ /* 0x000e620000000c00 */
[----:B------:R-:W-:Y:S02]  /*2970*/  PRMT R0, RZ, 0x654, R0 ;  /* 0x00000654ff007816 */ /* 0x000fe40000000000 */
[C---:B------:R-:W-:Y:S01]  /*2980*/  ISETP.NE.AND P1, PT, R11.reuse, 0x2, PT ;  /* 0x000000020b00780c */ /* 0x040fe20003f25270 */
[----:B------:R-:W-:Y:S01]  /*2990*/  @!PT LDS RZ, [RZ] ;  /* 0x00000000fffff984 */ /* 0x000fe20000000800 */
[----:B------:R-:W-:Y:S01]  /*29a0*/  @!PT LDS RZ, [RZ] ;  /* 0x00000000fffff984 */ /* 0x000fe20000000800 */
[----:B------:R-:W-:Y:S01]  /*29b0*/  @!PT LDS RZ, [RZ] ;  /* 0x00000000fffff984 */ /* 0x000fe20000000800 */
[----:B------:R-:W-:Y:S01]  /*29c0*/  @!PT LDS RZ, [RZ] ;  /* 0x00000000fffff984 */ /* 0x000fe20000000800 */
[----:B------:R2:W-:Y:S06]  /*29d0*/  MEMBAR.ALL.CTA ;  /* 0x0000000000007992 */ /* 0x0005ec0000008000 */
[----:B--2---:R-:W2:Y:S01]  /*29e0*/  FENCE.VIEW.ASYNC.S ;  /* 0x00000000000073c6 */ /* 0x004ea20000000000 */
[----:B------:R-:W-:Y:S01]  /*29f0*/  SEL R11, R11, RZ, P1 ;  /* 0x000000ff0b0b7207 */ /* 0x000fe20000800000 */
[----:B--2---:R2:W-:Y:S01]  /*2a00*/  SYNCS.ARRIVE.TRANS64.RED.A1T0 RZ, [R0+URZ], RZ ;  /* 0x000000ff00ff79a7 */ /* 0x0045e200081004ff */
[----:B-1----:R-:W-:-:S02]  /*2a10*/  LOP3.LUT P3, RZ, R6, 0x1, RZ, 0xc0, !PT ;  /* 0x0000000106ff7812 */ /* 0x002fc4000786c0ff */
[----:B------:R-:W-:-:S04]  /*2a20*/  SEL R4, RZ, 0x1, P1 ;  /* 0x00000001ff047807 */ /* 0x000fc80000800000 */
[----:B------:R-:W-:Y:S02]  /*2a30*/  LOP3.LUT R10, R10, R4, RZ, 0x3c, !PT ;  /* 0x000000040a0a7212 */ /* 0x000fe400078e3cff */
[----:B--2---:R-:W-:-:S04]  /*2a40*/  SEL R0, RZ, 0x1, P0 ;  /* 0x00000001ff007807 */ /* 0x004fc80000000000 */
[----:B------:R-:W-:Y:S01]  /*2a50*/  LOP3.LUT R9, R9, R0, RZ, 0x3c, !PT ;  /* 0x0000000009097212 */ /* 0x000fe200078e3cff */
[----:B------:R-:W-:Y:S06]  /*2a60*/  @P3 BRA `(.L_x_44) ;  /* 0xfffffffc002c3947 */ /* 0x000fec000383ffff */
[----:B------:R-:W-:Y:S01]  /*2a70*/  ULEA UR5, UR6, UR37, 0x3 ;  /* 0x0000002506057291 */ /* 0x000fe2000f8e18ff */
[----:B------:R-:W-:-:S08]  /*2a80*/  SHF.L.U32 R2, R12, 0x1f, RZ ;  /* 0x0000001f0c027819 */ /* 0x000fd000000006ff */
[----:B------:R-:W1:Y:S02]  /*2a90*/  SYNCS.PHASECHK.TRANS64 P0, [UR5+0xa0], R2 ;  /* 0x0000a002ff0075a7 */ /* 0x000e640008001005 */
[----:B-1----:R-:W-:Y:S05]  /*2aa0*/  @P0 BRA `(.L_x_45) ;  /* 0x0000000000080947 */ /* 0x002fea0003800000 */
[----:B------:R-:W1:Y:S02]  /*2ab0*/  SYNCS.PHASECHK.TRANS64.TRYWAIT P0, [UR5+0xa0], R2 ;  /* 0x0000a002ff0075a7 */ /* 0x000e640008001105 */
[----:B-1----:R-:W-:Y:S05]  /*2ac0*/  @!P0 BRA `(.L_x_46) ;  /* 0x0000005c008c8947 */ /* 0x002fea0003800000 */
.L_x_45:
[----:B------:R-:W-:-:S04]  /*2ad0*/  UIADD3 UR4, UPT, UPT, UR6, 0x1, URZ ;  /* 0x0000000106047890 */ /* 0x000fc8000fffe0ff */
[----:B------:R-:W-:-:S04]  /*2ae0*/  UISETP.NE.AND UP0, UPT, UR4, 0x2, UPT ;  /* 0x000000020400788c */ /* 0x000fc8000bf05270 */
[----:B------:R-:W-:Y:S02]  /*2af0*/  USEL UR7, URZ, 0x1, UP0 ;  /* 0x00000001ff077887 */ /* 0x000fe40008000000 */
[----:B------:R-:W-:-:S04]  /*2b00*/  USEL UR4, UR4, URZ, UP0 ;  /* 0x000000ff04047287 */ /* 0x000fc80008000000 */
[----:B------:R-:W-:Y:S01]  /*2b10*/  ULEA UR4, UR4, UR37, 0x3 ;  /* 0x0000002504047291 */ /* 0x000fe2000f8e18ff */
[----:B-1----:R-:W-:-:S04]  /*2b20*/  LOP3.LUT R2, R12, UR7, RZ, 0x3c, !PT ;  /* 0x000000070c027c12 */ /* 0x002fc8000f8e3cff */
[----:B------:R-:W-:-:S04]  /*2b30*/  SHF.L.U32 R0, R2, 0x1f, RZ ;  /* 0x0000001f02007819 */ /* 0x000fc800000006ff */
[----:B------:R-:W1:Y:S02]  /*2b40*/  SYNCS.PHASECHK.TRANS64 P0, [UR4+0xa0], R0 ;  /* 0x0000a000ff0075a7 */ /* 0x000e640008001004 */
[----:B-1----:R-:W-:Y:S05]  /*2b50*/  @P0 EXIT ;  /* 0x000000000000094d */ /* 0x002fea0003800000 */
[----:B------:R-:W-:Y:S02]  /*2b60*/  SHF.L.U32 R2, R2, 0x1f, RZ ;  /* 0x0000001f02027819 */ /* 0x000fe400000006ff */
[----:B------:R-:W-:-:S07]  /*2b70*/  MOV R0, UR4 ;  /* 0x0000000400007c02 */ /* 0x000fce0008000f00 */
.L_x_47:
[----:B-1----:R1:W2:Y:S02]  /*2b80*/  SYNCS.PHASECHK.TRANS64.TRYWAIT P0, [R0+URZ+0xa0], R2 ;  /* 0x0000a002000075a7 */ /* 0x0022a400080011ff */
[----:B--2---:R-:W-:Y:S05]  /*2b90*/  @!P0 NANOSLEEP.SYNCS 0x989680 ;  /* 0x009896800000895d */ /* 0x004fea0003900000 */
[----:B------:R-:W2:Y:S02]  /*2ba0*/  @!P0 SYNCS.PHASECHK.TRANS64 P0, [R0+URZ+0xa0], R2 ;  /* 0x0000a002000085a7 */ /* 0x000ea400080010ff */
[----:B--2---:R-:W-:Y:S05]  /*2bb0*/  @P0 EXIT ;  /* 0x000000000000094d */ /* 0x004fea0003800000 */
[----:B------:R-:W-:Y:S05]  /*2bc0*/  BRA `(.L_x_47) ;  /* 0xfffffffc00ec7947 */ /* 0x000fea000383ffff */
.L_x_40:
[----:B------:R-:W-:-:S09]  /*2bd0*/  UISETP.NE.AND UP1, UPT, UR8, URZ, UPT ;  /* 0x000000ff0800728c */ /* 0x000fd2000bf25270 */
[----:B------:R-:W-:Y:S05]  /*2be0*/  BRA.U UP1, `(.L_x_48) ;  /* 0x00000011013c7547 */ /* 0x000fea000b800000 */
[----:B------:R-:W-:Y:S01]  /*2bf0*/  UMOV UR4, 0x40 ;  /* 0x0000004000047882 */ /* 0x000fe20000000000 */
[----:B------:R-:W-:Y:S01]  /*2c00*/  NOP ;  /* 0x0000000000007918 */ /* 0x000fe20000000000 */
[----:B------:R-:W-:Y:S01]  /*2c10*/  ULEA UR4, UR37, UR4, 0x18 ;  /* 0x0000000425047291 */ /* 0x000fe2000f8ec0ff */
[----:B------:R-:W-:Y:S02]  /*2c20*/  UMOV UR5, 0x400 ;  /* 0x0000040000057882 */ /* 0x000fe40000000000 */
[----:B------:R-:W-:-:S06]  /*2c30*/  ULEA UR37, UR37, UR5, 0x18 ;  /* 0x0000000525257291 */ /* 0x000fcc000f8ec0ff */
[----:B------:R-:W1:Y:S02]  /*2c40*/  LDS.U8 R0, [UR4+0x1c] ;  /* 0x00001c04ff007984 */ /* 0x000e640008000000 */
[----:B-1----:R-:W-:-:S13]  /*2c50*/  ISETP.NE.AND P0, PT, R0, RZ, PT ;  /* 0x000000ff0000720c */ /* 0x002fda0003f05270 */
[----:B------:R-:W-:Y:S05]  /*2c60*/  @P0 BRA `(.L_x_49) ;  /* 0x0000000000580947 */ /* 0x000fea0003800000 */
[----:B------:R-:W-:-:S13]  /*2c70*/  ELECT P0, URZ, PT ;  /* 0x0000000000ff782f */ /* 0x000fda0003800000 */
[----:B------:R-:W-:Y:S05]  /*2c80*/  @!P0 BRA `(.L_x_50) ;  /* 0x0000000000608947 */ /* 0x000fea0003800000 */
[----:B------:R-:W-:Y:S01]  /*2c90*/  UMOV UR5, 0x10 ;  /* 0x0000001000057882 */ /* 0x000fe20000000000 */
[----:B------:R-:W-:Y:S01]  /*2ca0*/  HFMA2 R0, -RZ, RZ, 0, 5.9604644775390625e-08 ;  /* 0x00000001ff007431 */ /* 0x000fe200000001ff */
[----:B------:R-:W-:-:S03]  /*2cb0*/  MOV R2, 0xffff ;  /* 0x0000ffff00027802 */ /* 0x000fc60000000f00 */
[----:B------:R-:W-:Y:S04]  /*2cc0*/  DEPBAR.LE SB1, 0x36 ;  /* 0x00009d800000791a */ /* 0x000fe80000000000 */
[----:B------:R-:W1:Y:S02]  /*2cd0*/  UTCATOMSWS.FIND_AND_SET.ALIGN UP0, UR5, UR5 ;  /* 0x00000005000575e3 */ /* 0x000e640008000800 */
[----:B-1----:R-:W-:Y:S01]  /*2ce0*/  MOV R3, UR5 ;  /* 0x0000000500037c02 */ /* 0x002fe20008000f00 */
[----:B------:R-:W-:Y:S06]  /*2cf0*/  BRA.U UP0, `(.L_x_51) ;  /* 0x0000000100187547 */ /* 0x000fec000b800000 */
.L_x_52:
[----:B------:R-:W-:Y:S05]  /*2d00*/  NANOSLEEP 0x64 ;  /* 0x000000640000795d */ /* 0x000fea0003800000 */
[----:B------:R-:W-:-:S05]  /*2d10*/  UMOV UR5, 0x10 ;  /* 0x0000001000057882 */ /* 0x000fca0000000000 */
[----:B------:R-:W-:Y:S04]  /*2d20*/  DEPBAR.LE SB1, 0x36 ;  /* 0x00009d800000791a */ /* 0x000fe80000000000 */
[----:B------:R-:W1:Y:S02]  /*2d30*/  UTCATOMSWS.FIND_AND_SET.ALIGN UP0, UR5, UR5 ;  /* 0x00000005000575e3 */ /* 0x000e640008000800 */
[----:B-1----:R-:W-:Y:S01]  /*2d40*/  MOV R3, UR5 ;  /* 0x0000000500037c02 */ /* 0x002fe20008000f00 */
[----:B------:R-:W-:Y:S05]  /*2d50*/  BRA.U !UP0, `(.L_x_52) ;  /* 0xfffffffd08e87547 */ /* 0x000fea000b83ffff */
.L_x_51:
[-C--:B------:R-:W-:Y:S02]  /*2d60*/  SHF.L.U32 R2, R2, R3.reuse, RZ ;  /* 0x0000000302027219 */ /* 0x080fe400000006ff */
[----:B------:R-:W-:Y:S01]  /*2d70*/  SHF.L.U32 R0, R0, R3, RZ ;  /* 0x0000000300007219 */ /* 0x000fe200000006ff */
[----:B------:R-:W-:Y:S02]  /*2d80*/  IMAD.SHL.U32 R3, R3, 0x20, RZ ;  /* 0x0000002003037824 */ /* 0x000fe400078e00ff */
[----:B------:R1:W-:Y:S04]  /*2d90*/  ATOMS.OR RZ, [UR4+0x14], R2 ;  /* 0x00001402ffff798c */ /* 0x0003e8000b000004 */
[----:B------:R1:W-:Y:S04]  /*2da0*/  ATOMS.OR RZ, [UR4+0x18], R0 ;  /* 0x00001800ffff798c */ /* 0x0003e8000b000004 */
[----:B------:R1:W-:Y:S01]  /*2db0*/  STS [UR37+0x140], R3 ;  /* 0x00014003ff007988 */ /* 0x0003e20008000825 */
[----:B------:R-:W-:Y:S05]  /*2dc0*/  BRA `(.L_x_50) ;  /* 0x0000000000107947 */ /* 0x000fea0003800000 */
.L_x_49:
[----:B------:R-:W-:Y:S02]  /*2dd0*/  MOV R0, 0xffffffff ;  /* 0xffffffff00007802 */ /* 0x000fe40000000f00 */
[----:B------:R-:W-:-:S03]  /*2de0*/  MOV R2, 0x2e10 ;  /* 0x00002e1000027802 */ /* 0x000fc60000000f00 */
[----:B------:R1:W-:Y:S04]  /*2df0*/  STS [UR37+0x140], R0 ;  /* 0x00014000ff007988 */ /* 0x0003e80008000825 */
[----:B-1-3-5:R-:W-:Y:S05]  /*2e00*/  CALL.REL.NOINC `($__internal_1_$__cuda_sm10x_tcgen05_guardrail_trap_phase_invalid_during_alloc) ;  /* 0x0000006000d47944 */ /* 0x02afea0003c00000 */
.L_x_50:
[----:B------:R-:W-:Y:S05]  /*2e10*/  WARPSYNC.ALL ;  /* 0x0000000000007948 */ /* 0x000fea0003800000 */
[----:B------:R-:W2:Y:S01]  /*2e20*/  S2UR UR5, SR_CgaCtaId ;  /* 0x00000000000579c3 */ /* 0x000ea20000008800 */
[----:B------:R-:W-:Y:S01]  /*2e30*/  UMOV UR4, 0x400 ;  /* 0x0000040000047882 */ /* 0x000fe20000000000 */
[----:B------:R-:W-:-:S06]  /*2e40*/  NOP ;  /* 0x0000000000007918 */ /* 0x000fcc0000000000 */
[----:B------:R-:W-:Y:S06]  /*2e50*/  BAR.ARV 0x6, 0xa0 ;  /* 0x0182800000007b1d */ /* 0x000fec0000002000 */
[----:B------:R-:W4:Y:S01]  /*2e60*/  LDCU UR7, c[0x0][0x38c] ;  /* 0x00007180ff0777ac */ /* 0x000f220008000800 */
[----:B------:R-:W-:Y:S01]  /*2e70*/  IMAD.MOV.U32 R11, RZ, RZ, 0x1 ;  /* 0x00000001ff0b7424 */ /* 0x000fe200078e00ff */
[----:B------:R-:W-:Y:S01]  /*2e80*/  CS2R R8, SRZ ;  /* 0x0000000000087805 */ /* 0x000fe2000001ff00 */
[----:B------:R-:W-:Y:S01]  /*2e90*/  IMAD.MOV.U32 R10, RZ, RZ, RZ ;  /* 0x000000ffff0a7224 */ /* 0x000fe200078e00ff */
[----:B------:R-:W3:Y:S01]  /*2ea0*/  LDCU UR6, c[0x0][0x38c] ;  /* 0x00007180ff0677ac */ /* 0x000ee20008000800 */
[----:B------:R-:W-:Y:S01]  /*2eb0*/  UMOV UR15, URZ ;  /* 0x000000ff000f7c82 */ /* 0x000fe20008000000 */
[----:B------:R-:W-:Y:S01]  /*2ec0*/  UMOV UR14, URZ ;  /* 0x000000ff000e7c82 */ /* 0x000fe20008000000 */
[----:B--2---:R-:W-:Y:S01]  /*2ed0*/  ULEA UR5, UR5, UR4, 0x18 ;  /* 0x0000000405057291 */ /* 0x004fe2000f8ec0ff */
[----:B------:R-:W-:Y:S01]  /*2ee0*/  UMOV UR32, 0x0 ;  /* 0x0000000000207882 */ /* 0x000fe20000000000 */
[----:B------:R-:W-:-:S02]  /*2ef0*/  UMOV UR33, 0x4200910 ;  /* 0x0420091000217882 */ /* 0x000fc40000000000 */
[----:B------:R-:W-:Y:S02]  /*2f00*/  UIADD3 UR9, UPT, UPT, UR5, 0x8800, URZ ;  /* 0x0000880005097890 */ /* 0x000fe4000fffe0ff */
[----:B------:R-:W-:Y:S02]  /*2f10*/  UIADD3 UR10, UPT, UPT, UR5, 0x18800, URZ ;  /* 0x00018800050a7890 */ /* 0x000fe4000fffe0ff */
[----:B----4-:R-:W-:Y:S01]  /*2f20*/  UIADD3 UR7, UPT, UPT, UR7, 0x3f, URZ ;  /* 0x0000003f07077890 */ /* 0x010fe2000fffe0ff */
[----:B-1----:R-:W1:Y:S01]  /*2f30*/  LDS R0, [UR5+0x140] ;  /* 0x00014005ff007984 */ /* 0x002e620008000800 */
[----:B------:R-:W-:Y:S02]  /*2f40*/  USHF.R.U32.HI UR9, URZ, 0x4, UR9 ;  /* 0x00000004ff097899 */ /* 0x000fe40008011609 */
[----:B------:R-:W-:Y:S02]  /*2f50*/  USHF.R.S32.HI UR4, URZ, 0x1f, UR7 ;  /* 0x0000001fff047899 */ /* 0x000fe40008011407 */
[----:B------:R-:W-:-:S02]  /*2f60*/  USHF.R.U32.HI UR10, URZ, 0x4, UR10 ;  /* 0x00000004ff0a7899 */ /* 0x000fc4000801160a */
[----:B------:R-:W-:Y:S02]  /*2f70*/  ULEA.HI UR4, UR4, UR7, URZ, 0x6 ;  /* 0x0000000704047291 */ /* 0x000fe4000f8f30ff */
[----:B------:R-:W-:Y:S02]  /*2f80*/  ULOP3.LUT UR9, UR9, 0x3fff, URZ, 0xc0, !UPT ;  /* 0x00003fff09097892 */ /* 0x000fe4000f8ec0ff */
[----:B------:R-:W-:Y:S02]  /*2f90*/  USHF.R.S32.HI UR4, URZ, 0x6, UR4 ;  /* 0x00000006ff047899 */ /* 0x000fe40008011404 */
[----:B------:R-:W-:Y:S02]  /*2fa0*/  ULOP3.LUT UR10, UR10, 0x3fff, URZ, 0xc0, !UPT ;  /* 0x00003fff0a0a7892 */ /* 0x000fe4000f8ec0ff */
[----:B------:R-:W-:Y:S01]  /*2fb0*/  UISETP.LT.AND UP0, UPT, UR4, 0x1, UPT ;  /* 0x000000010400788c */ /* 0x000fe2000bf01270 */
[----:B------:R-:W-:Y:S01]  /*2fc0*/  UMOV UR30, 0x0 ;  /* 0x00000000001e7882 */ /* 0x000fe20000000000 */
[----:B------:R-:W-:-:S02]  /*2fd0*/  UMOV UR31, 0x4200910 ;  /* 0x04200910001f7882 */ /* 0x000fc40000000000 */
[----:B------:R-:W-:Y:S01]  /*2fe0*/  USEL UR8, UR4, 0x1, !UP0 ;  /* 0x0000000104087887 */ /* 0x000fe2000c000000 */
[----:B------:R-:W-:Y:S01]  /*2ff0*/  UMOV UR28, 0x0 ;  /* 0x00000000001c7882 */ /* 0x000fe20000000000 */
[----:B------:R-:W-:Y:S01]  /*3000*/  UMOV UR29, 0x4200910 ;  /* 0x04200910001d7882 */ /* 0x000fe20000000000 */
[----:B------:R-:W-:Y:S01]  /*3010*/  UMOV UR26, 0x0 ;  /* 0x00000000001a7882 */ /* 0x000fe20000000000 */
[----:B------:R-:W-:Y:S01]  /*3020*/  UMOV UR27, 0x4200910 ;  /* 0x04200910001b7882 */ /* 0x000fe20000000000 */
[----:B------:R-:W-:Y:S01]  /*3030*/  UMOV UR24, 0x0 ;  /* 0x0000000000187882 */ /* 0x000fe20000000000 */
[----:B------:R-:W-:Y:S01]  /*3040*/  UMOV UR25, 0x4200910 ;  /* 0x0420091000197882 */ /* 0x000fe20000000000 */
[----:B------:R-:W-:Y:S01]  /*3050*/  UMOV UR22, 0x0 ;  /* 0x0000000000167882 */ /* 0x000fe20000000000 */
[----:B------:R-:W-:Y:S01]  /*3060*/  UMOV UR23, 0x4200910 ;  /* 0x0420091000177882 */ /* 0x000fe20000000000 */
[----:B------:R-:W-:Y:S02]  /*3070*/  ULOP3.LUT UR9, UR9, 0x10000, URZ, 0xfc, !UPT ;  /* 0x0001000009097892 */ /* 0x000fe4000f8efcff */
[----:B------:R-:W-:-:S02]  /*3080*/  ULOP3.LUT UR10, UR10, 0x10000, URZ, 0xfc, !UPT ;  /* 0x000100000a0a7892 */ /* 0x000fc4000f8efcff */
[----:B------:R-:W-:Y:S02]  /*3090*/  UIADD3 UR8, UPT, UPT, -UR8, URZ, URZ ;  /* 0x000000ff08087290 */ /* 0x000fe4000fffe1ff */
[----:B---3--:R-:W-:Y:S01]  /*30a0*/  UISETP.GE.AND UP3, UPT, UR6, 0x1, UPT ;  /* 0x000000010600788c */ /* 0x008fe2000bf66270 */
[----:B------:R-:W-:Y:S01]  /*30b0*/  UMOV UR20, 0x0 ;  /* 0x0000000000147882 */ /* 0x000fe20000000000 */
[----:B------:R-:W-:Y:S01]  /*30c0*/  UMOV UR21, 0x4200910 ;  /* 0x0420091000157882 */ /* 0x000fe20000000000 */
[----:B------:R-:W-:Y:S01]  /*30d0*/  UMOV UR18, 0x0 ;  /* 0x0000000000127882 */ /* 0x000fe20000000000 */
[----:B-1----:R-:W-:Y:S01]  /*30e0*/  R2UR UR16, R0 ;  /* 0x00000000001072ca */ /* 0x002fe200000e0000 */
[----:B------:R-:W-:-:S14]  /*30f0*/  UMOV UR19, 0x4200910 ;  /* 0x0420091000137882 */ /* 0x000fdc0000000000 */
.L_x_59:
[----:B------:R-:W-:Y:S02]  /*3100*/  LEA R0, R10, UR5, 0x3 ;  /* 0x000000050a007c11 */ /* 0x000fe4000f8e18ff */
[----:B------:R-:W-:Y:S02]  /*3110*/  SHF.L.U32 R2, R9, 0x1f, RZ ;  /* 0x0000001f09027819 */ /* 0x000fe400000006ff */
[----:B------:R-:W-:Y:S01]  /*3120*/  PLOP3.LUT P0, PT, PT, PT, UP3, 0x80, 0x8 ;  /* 0x000000000008781c */ /* 0x000fe20003f0f038 */
[----:B------:R-:W-:Y:S01]  /*3130*/  VIADD R3, R0, 0xa0 ;  /* 0x000000a000037836 */ /* 0x000fe20000000000 */
[----:B-1----:R-:W1:Y:S02]  /*3140*/  SYNCS.PHASECHK.TRANS64.TRYWAIT P1, [R0+URZ+0x90], R2 ;  /* 0x00009002000075a7 */ /* 0x002e6400080211ff */
[----:B-1-3--:R-:W-:Y:S09]  /*3150*/  @!P1 BRA `(.L_x_53) ;  /* 0x0000005800009947 */ /* 0x00aff20003800000 */
.L_x_146:
[----:B------:R-:W-:Y:S01]  /*3160*/  LEA R4, R10, UR5, 0x4 ;  /* 0x000000050a047c11 */ /* 0x000fe2000f8e20ff */
[----:B------:R-:W-:Y:S01]  /*3170*/  @UP3 ULEA UR7, UR14, UR5, 0x3 ;  /* 0x000000050e073291 */ /* 0x000fe2000f8e18ff */
[----:B------:R-:W-:Y:S01]  /*3180*/  PLOP3.LUT P2, PT, PT, PT, PT, 0x80, 0x8 ;  /* 0x000000000008781c */ /* 0x000fe20003f4f070 */
[----:B------:R-:W-:Y:S01]  /*3190*/  ULEA UR6, UR15, UR5, 0x3 ;  /* 0x000000050f067291 */ /* 0x000fe2000f8e18ff */
[----:B------:R-:W-:Y:S01]  /*31a0*/  PRMT R3, RZ, 0x654, R3 ;  /* 0x00000654ff037816 */ /* 0x000fe20000000003 */
[----:B------:R-:W-:Y:S01]  /*31b0*/  ULEA.HI UR11, UR15, UR15, URZ, 0x1 ;  /* 0x0000000f0f0b7291 */ /* 0x000fe2000f8f08ff */
[----:B------:R-:W2:Y:S01]  /*31c0*/  LDS.128 R4, [R4+0x120] ;  /* 0x0001200004047984 */ /* 0x000ea20000000c00 */
[----:B-1----:R-:W-:Y:S02]  /*31d0*/  @P0 SHF.L.U32 R2, R8, 0x1f, RZ ;  /* 0x0000001f08020819 */ /* 0x002fe400000006ff */
[----:B------:R-:W-:Y:S01]  /*31e0*/  SHF.L.U32 R0, R11, 0x1f, RZ ;  /* 0x0000001f0b007819 */ /* 0x000fe200000006ff */
[----:B------:R-:W-:Y:S01]  /*31f0*/  @!PT LDS RZ, [RZ] ;  /* 0x00000000fffff984 */ /* 0x000fe20000000800 */
[----:B------:R-:W-:Y:S01]  /*3200*/  @!PT LDS RZ, [RZ] ;  /* 0x00000000fffff984 */ /* 0x000fe20000000800 */
[----:B------:R-:W-:Y:S01]  /*3210*/  @!PT LDS RZ, [RZ] ;  /* 0x00000000fffff984 */ /* 0x000fe20000000800 */
[----:B------:R-:W-:Y:S01]  /*3220*/  @!PT LDS RZ, [RZ] ;  /* 0x00000000fffff984 */ /* 0x000fe20000000800 */
[----:B------:R1:W-:Y:S06]  /*3230*/  MEMBAR.ALL.CTA ;  /* 0x0000000000007992 */ /* 0x0003ec0000008000 */
[----:B-1----:R-:W1:Y:S02]  /*3240*/  FENCE.VIEW.ASYNC.S ;  /* 0x00000000000073c6 */ /* 0x002e640000000000 */
[----:B-1----:R1:W-:Y:S01]  /*3250*/  SYNCS.ARRIVE.TRANS64.RED.A1T0 RZ, [R3+URZ], RZ ;  /* 0x000000ff03ff79a7 */ /* 0x0023e200081004ff */
[----:B------:R1:W3:Y:S01]  /*3260*/  @P0 SYNCS.PHASECHK.TRANS64.TRYWAIT P2, [UR7], R2 ;  /* 0x00000002ff0005a7 */ /* 0x0002e20008041107 */
[----:B------:R-:W-:-:S02]  /*3270*/  USHF.L.U32 UR7, UR11, 0x6, URZ ;  /* 0x000000060b077899 */ /* 0x000fc400080006ff */
[----:B------:R-:W-:Y:S01]  /*3280*/  ULOP3.LUT UR11, UR11, 0xffe, URZ, 0xc0, !UPT ;  /* 0x00000ffe0b0b7892 */ /* 0x000fe2000f8ec0ff */
[----:B--2---:R-:W-:Y:S01]  /*3290*/  LOP3.LUT P1, RZ, R6, 0x1, RZ, 0xc0, !PT ;  /* 0x0000000106ff7812 */ /* 0x004fe2000782c0ff */
[----:B------:R-:W-:Y:S02]  /*32a0*/  ULOP3.LUT UR7, UR7, 0xffffff80, URZ, 0xc0, !UPT ;  /* 0xffffff8007077892 */ /* 0x000fe4000f8ec0ff */
[----:B------:R-:W-:Y:S02]  /*32b0*/  UIADD3 UR11, UPT, UPT, -UR11, UR15, URZ ;  /* 0x0000000f0b0b7290 */ /* 0x000fe4000fffe1ff */
[----:B------:R-:W-:-:S04]  /*32c0*/  UIADD3 UR7, UPT, UPT, UR16, UR7, URZ ;  /* 0x0000000710077290 */ /* 0x000fc8000fffe0ff */
[----:B------:R-:W-:Y:S01]  /*32d0*/  ULEA UR7, UR11, UR7, 0x14 ;  /* 0x000000070b077291 */ /* 0x000fe2000f8ea0ff */
[----:B------:R-:W2:Y:S02]  /*32e0*/  SYNCS.PHASECHK.TRANS64.TRYWAIT P0, [UR6+0xd0], R0 ;  /* 0x0000d000ff0075a7 */ /* 0x000ea40008001106 */
[----:B-123--:R-:W-:Y:S09]  /*32f0*/  @!P0 BRA `(.L_x_54) ;  /* 0x0000005400ac8947 */ /* 0x00eff20003800000 */
.L_x_148:
[----:B------:R-:W-:Y:S01]  /*3300*/  IADD3 R10, PT, PT, R10, 0x1, RZ ;  /* 0x000000010a0a7810 */ /* 0x000fe20007ffe0ff */
[----:B------:R-:W-:Y:S06]  /*3310*/  BRA.U !UP3, `(.L_x_55) ;  /* 0x000000050b107547 */ /* 0x000fec000b800000 */
[----:B------:R-:W-:Y:S01]  /*3320*/  UPLOP3.LUT UP4, UPT, UPT, UPT, UPT, 0x40, 0x4 ;  /* 0x000000000004789c */ /* 0x000fe20003f8e870 */
[----:B------:R-:W-:Y:S01]  /*3330*/  UMOV UR13, UR8 ;  /* 0x00000008000d7c82 */ /* 0x000fe20008000000 */
[----:B------:R-:W-:Y:S01]  /*3340*/  UMOV UR12, UR4 ;  /* 0x00000004000c7c82 */ /* 0x000fe20008000000 */
[----:B------:R-:W-:-:S08]  /*3350*/  UMOV UR17, UR14 ;  /* 0x0000000e00117c82 */ /* 0x000fd00008000000 */
.L_x_58:
[----:B------:R-:W-:Y:S02]  /*3360*/  UIADD3 UR13, UPT, UPT, UR13, 0x1, URZ ;  /* 0x000000010d0d7890 */ /* 0x000fe4000fffe0ff */
[----:B--2---:R-:W-:Y:S02]  /*3370*/  ULEA UR11, UR17, UR5, 0x3 ;  /* 0x00000005110b7291 */ /* 0x004fe4000f8e18ff */
[----:B------:R-:W-:Y:S01]  /*3380*/  UISETP.NE.AND UP0, UPT, UR13, URZ, UPT ;  /* 0x000000ff0d00728c */ /* 0x000fe2000bf05270 */
[----:B---3--:R-:W-:Y:S10]  /*3390*/  @P2 BRA `(.L_x_56) ;  /* 0x00000000000c2947 */ /* 0x008ff40003800000 */
[----:B-1----:R-:W-:Y:S04]  /*33a0*/  SHF.L.U32 R2, R8, 0x1f, RZ ;  /* 0x0000001f08027819 */ /* 0x002fe800000006ff */
[----:B------:R-:W1:Y:S02]  /*33b0*/  SYNCS.PHASECHK.TRANS64.TRYWAIT P0, [UR11], R2 ;  /* 0x00000002ff0075a7 */ /* 0x000e64000800110b */
[----:B-1----:R-:W-:Y:S05]  /*33c0*/  @!P0 BRA `(.L_x_57) ;  /* 0x0000005400908947 */ /* 0x002fea0003800000 */
.L_x_56:
[----:B------:R-:W-:Y:S01]  /*33d0*/  UISETP.NE.AND UP1, UPT, UR12, 0x1, UPT ;  /* 0x000000010c00788c */ /* 0x000fe2000bf25270 */
[----:B------:R-:W-:Y:S01]  /*33e0*/  PLOP3.LUT P2, PT, PT, PT, PT, 0x80, 0x8 ;  /* 0x000000000008781c */ /* 0x000fe20003f4f070 */
[----:B------:R-:W-:Y:S02]  /*33f0*/  UIADD3 UR14, UPT, UPT, UR17, 0x1, URZ ;  /* 0x00000001110e7890 */ /* 0x000fe4000fffe0ff */
[----:B------:R-:W-:Y:S02]  /*3400*/  ULEA UR64, UR17, UR10, 0xb ;  /* 0x0000000a11407291 */ /* 0x000fe4000f8e58ff */
[----:B------:R-:W-:Y:S01]  /*3410*/  UISETP.NE.AND UP2, UPT, UR14, 0x4, UPT ;  /* 0x000000040e00788c */ /* 0x000fe2000bf45270 */
[----:B------:R-:W-:Y:S01]  /*3420*/  PLOP3.LUT P0, PT, PT, PT, UP1, 0x80, 0x8 ;  /* 0x000000000008781c */ /* 0x000fe20003f0f018 */
[----:B------:R-:W-:Y:S02]  /*3430*/  ULEA UR62, UR17, UR9, 0xa ;  /* 0x00000009113e7291 */ /* 0x000fe4000f8e50ff */
[----:B------:R-:W-:Y:S02]  /*3440*/  USEL UR35, URZ, 0x1, UP2 ;  /* 0x00000001ff237887 */ /* 0x000fe40009000000 */
[----:B------:R-:W-:Y:S02]  /*3450*/  USEL UR14, UR14, URZ, UP2 ;  /* 0x000000ff0e0e7287 */ /* 0x000fe40009000000 */
[----:B------:R-:W-:Y:S02]  /*3460*/  UIADD3 UR60, UPT, UPT, UR64, 0x2, URZ ;  /* 0x00000002403c7890 */ /* 0x000fe4000fffe0ff */
[----:B------:R-:W-:Y:S01]  /*3470*/  @UP1 ULEA UR34, UR14, UR5, 0x3 ;  /* 0x000000050e221291 */ /* 0x000fe2000f8e18ff */
[----:B------:R-:W-:Y:S01]  /*3480*/  LOP3.LUT R8, R8, UR35, RZ, 0x3c, !PT ;  /* 0x0000002308087c12 */ /* 0x000fe2000f8e3cff */
[----:B------:R-:W-:Y:S02]  /*3490*/  UIADD3 UR58, UPT, UPT, UR62, 0x2, URZ ;  /* 0x000000023e3a7890 */ /* 0x000fe4000fffe0ff */
[----:B------:R-:W-:Y:S01]  /*34a0*/  UIADD3 UR56, UPT, UPT, UR64, 0x4, URZ ;  /* 0x0000000440387890 */ /* 0x000fe2000fffe0ff */
[----:B-1----:R-:W-:Y:S01]  /*34b0*/  @P0 SHF.L.U32 R0, R8, 0x1f, RZ ;  /* 0x0000001f08000819 */ /* 0x002fe200000006ff */
[----:B------:R-:W-:Y:S02]  /*34c0*/  UIADD3 UR54, UPT, UPT, UR62, 0x4, URZ ;  /* 0x000000043e367890 */ /* 0x000fe4000fffe0ff */
[----:B------:R-:W-:Y:S01]  /*34d0*/  UIADD3 UR52, UPT, UPT, UR64, 0x6, URZ ;  /* 0x0000000640347890 */ /* 0x000fe2000fffe0ff */
[----:B------:R2:W3:Y:S01]  /*34e0*/  @P0 SYNCS.PHASECHK.TRANS64.TRYWAIT P2, [UR34], R0 ;  /* 0x00000000ff0005a7 */ /* 0x0004e20008041122 */
[----:B------:R-:W-:Y:S02]  /*34f0*/  UIADD3 UR50, UPT, UPT, UR62, 0x6, URZ ;  /* 0x000000063e327890 */ /* 0x000fe4000fffe0ff */
        /* <DEDUP_REMOVED lines=9> */
[----:B------:R-:W-:Y:S01]  /*3590*/  UIADD3 UR12, UPT, UPT, UR12, -0x1, URZ ;  /* 0xffffffff0c0c7890 */ /* 0x000fe2000fffe0ff */
[----:B------:R-:W-:Y:S01]  /*35a0*/  UMOV UR65, 0x40004040 ;  /* 0x4000404000417882 */ /* 0x000fe20000000000 */
[----:B------:R-:W-:Y:S01]  /*35b0*/  UMOV UR63, 0x40004040 ;  /* 0x40004040003f7882 */ /* 0x000fe20000000000 */
[----:B------:R-:W-:Y:S01]  /*35c0*/  UMOV UR61, 0x40004040 ;  /* 0x40004040003d7882 */ /* 0x000fe20000000000 */
[----:B------:R2:W-:Y:S01]  /*35d0*/  UTCHMMA gdesc[UR62], gdesc[UR64], tmem[UR7], tmem[UR32], idesc[UR33], UP4 ;  /* 0x00ff20403e0075ea */ /* 0x0005e2000a000007 */
[----:B------:R-:W-:Y:S01]  /*35e0*/  UPLOP3.LUT UP4, UPT, UPT, UPT, UPT, 0x80, 0x8 ;  /* 0x000000000008789c */ /* 0x000fe20003f8f070 */
[----:B------:R-:W-:Y:S01]  /*35f0*/  UMOV UR59, 0x40004040 ;  /* 0x40004040003b7882 */ /* 0x000fe20000000000 */
[----:B------:R-:W-:Y:S01]  /*3600*/  UMOV UR57, 0x40004040 ;  /* 0x4000404000397882 */ /* 0x000fe20000000000 */
[----:B------:R2:W-:Y:S01]  /*3610*/  UTCHMMA gdesc[UR58], gdesc[UR60], tmem[UR7], tmem[UR30], idesc[UR31], UPT ;  /* 0x00ff1e3c3a0075ea */ /* 0x0005e2000b800007 */
        /* <DEDUP_REMOVED lines=14> */
[----:B------:R-:W-:Y:S01]  /*3700*/  UMOV UR35, 0x40004040 ;  /* 0x4000404000237882 */ /* 0x000fe20000000000 */
[----:B------:R2:W-:Y:S01]  /*3710*/  UTCHMMA gdesc[UR38], gdesc[UR40], tmem[UR7], tmem[UR20], idesc[UR21], UPT ;  /* 0x00ff1428260075ea */ /* 0x0005e2000b800007 */
[----:B------:R2:W-:Y:S01]  /*3720*/  UTCHMMA gdesc[UR34], gdesc[UR36], tmem[UR7], tmem[UR18], idesc[UR19], UPT ;  /* 0x00ff1224220075ea */ /* 0x0005e2000b800007 */
[----:B------:R2:W-:Y:S01]  /*3730*/  UTCBAR [UR11], URZ ;  /* 0x000000ff0b0073e9 */ /* 0x0005e200080000ff */
[----:B------:R-:W-:Y:S01]  /*3740*/  UMOV UR17, UR14 ;  /* 0x0000000e00117c82 */ /* 0x000fe20008000000 */
[----:B------:R-:W-:Y:S05]  /*3750*/  BRA.U UP0, `(.L_x_58) ;  /* 0xfffffffd00007547 */ /* 0x000fea000b83ffff */
.L_x_55:
[----:B------:R-:W-:Y:S01]  /*3760*/  UIADD3 UR15, UPT, UPT, UR15, 0x1, URZ ;  /* 0x000000010f0f7890 */ /* 0x000fe2000fffe0ff */
[C---:B------:R-:W-:Y:S01]  /*3770*/  ISETP.NE.AND P0, PT, R10.reuse, 0x2, PT ;  /* 0x000000020a00780c */ /* 0x040fe20003f05270 */
[----:B--2---:R-:W-:Y:S02]  /*3780*/  UIADD3 UR7, UPT, UPT, UR6, 0xb0, URZ ;  /* 0x000000b006077890 */ /* 0x004fe4000fffe0ff */
[----:B------:R-:W-:Y:S01]  /*3790*/  UISETP.NE.AND UP0, UPT, UR15, 0x4, UPT ;  /* 0x000000040f00788c */ /* 0x000fe2000bf05270 */
[----:B-1----:R-:W-:Y:S02]  /*37a0*/  SEL R0, RZ, 0x1, P0 ;  /* 0x00000001ff007807 */ /* 0x002fe40000000000 */
[----:B------:R-:W-:Y:S01]  /*37b0*/  SEL R10, R10, RZ, P0 ;  /* 0x000000ff0a0a7207 */ /* 0x000fe20000000000 */
[----:B------:R-:W-:Y:S01]  /*37c0*/  USEL UR6, URZ, 0x1, UP0 ;  /* 0x00000001ff067887 */ /* 0x000fe20008000000 */
[----:B------:R-:W-:Y:S01]  /*37d0*/  LOP3.LUT R9, R9, R0, RZ, 0x3c, !PT ;  /* 0x0000000009097212 */ /* 0x000fe200078e3cff */
[----:B------:R-:W-:Y:S01]  /*37e0*/  USEL UR15, UR15, URZ, UP0 ;  /* 0x000000ff0f0f7287 */ /* 0x000fe20008000000 */
[----:B------:R1:W-:Y:S03]  /*37f0*/  UTCBAR [UR7], URZ ;  /* 0x000000ff070073e9 */ /* 0x0003e600080000ff */
[----:B------:R-:W-:Y:S01]  /*3800*/  LOP3.LUT R11, R11, UR6, RZ, 0x3c, !PT ;  /* 0x000000060b0b7c12 */ /* 0x000fe2000f8e3cff */
[----:B------:R-:W-:Y:S07]  /*3810*/  @P1 BRA `(.L_x_59) ;  /* 0xfffffff800381947 */ /* 0x000fee000383ffff */
[----:B------:R-:W2:Y:S01]  /*3820*/  S2UR UR4, SR_CgaCtaId ;  /* 0x00000000000479c3 */ /* 0x000ea20000008800 */
[----:B------:R-:W-:Y:S01]  /*3830*/  ELECT P0, URZ, PT ;  /* 0x0000000000ff782f */ /* 0x000fe20003800000 */
[----:B------:R-:W-:Y:S01]  /*3840*/  IMAD.MOV.U32 R0, RZ, RZ, 0x1 ;  /* 0x00000001ff007424 */ /* 0x000fe200078e00ff */
[----:B------:R-:W-:Y:S01]  /*3850*/  UIADD3 UR5, UPT, UPT, UR5, 0xd0, URZ ;  /* 0x000000d005057890 */ /* 0x000fe2000fffe0ff */
[----:B------:R-:W-:Y:S01]  /*3860*/  SHF.L.U32 R2, R11, 0x1f, RZ ;  /* 0x0000001f0b027819 */ /* 0x000fe200000006ff */
[----:B------:R-:W-:-:S03]  /*3870*/  UMOV UR6, 0x40 ;  /* 0x0000004000067882 */ /* 0x000fc60000000000 */
[----:B------:R-:W-:Y:S01]  /*3880*/  UVIRTCOUNT.DEALLOC.SMPOOL 0x80 ;  /* 0x000000800000784c */ /* 0x000fe20000000000 */
[----:B--2---:R-:W-:Y:S02]  /*3890*/  ULEA UR4, UR4, UR6, 0x18 ;  /* 0x0000000604047291 */ /* 0x004fe4000f8ec0ff */
[----:B------:R-:W-:-:S07]  /*38a0*/  ULEA UR6, UR15, UR5, 0x3 ;  /* 0x000000050f067291 */ /* 0x000fce000f8e18ff */
[----:B------:R2:W-:Y:S02]  /*38b0*/  @P0 STS.U8 [UR4+0x1c], R0 ;  /* 0x00001c00ff000988 */ /* 0x0005e40008000004 */
[----:B------:R-:W4:Y:S02]  /*38c0*/  SYNCS.PHASECHK.TRANS64.TRYWAIT P0, [UR6], R2 ;  /* 0x00000002ff0075a7 */ /* 0x000f240008001106 */
[----:B--2-4-:R-:W-:Y:S05]  /*38d0*/  @!P0 BRA `(.L_x_60) ;  /* 0x0000005000648947 */ /* 0x014fea0003800000 */
.L_x_151:
[----:B-1----:R-:W-:-:S04]  /*38e0*/  UIADD3 UR7, UPT, UPT, UR15, 0x1, URZ ;  /* 0x000000010f077890 */ /* 0x002fc8000fffe0ff */
[----:B------:R-:W-:-:S04]  /*38f0*/  UISETP.NE.AND UP0, UPT, UR7, 0x4, UPT ;  /* 0x000000040700788c */ /* 0x000fc8000bf05270 */
[----:B------:R-:W-:Y:S02]  /*3900*/  USEL UR8, URZ, 0x1, UP0 ;  /* 0x00000001ff087887 */ /* 0x000fe40008000000 */
[----:B------:R-:W-:-:S04]  /*3910*/  USEL UR7, UR7, URZ, UP0 ;  /* 0x000000ff07077287 */ /* 0x000fc80008000000 */
[----:B------:R-:W-:Y:S01]  /*3920*/  ULEA UR6, UR7, UR5, 0x3 ;  /* 0x0000000507067291 */ /* 0x000fe2000f8e18ff */
[----:B--2---:R-:W-:-:S04]  /*3930*/  LOP3.LUT R2, R11, UR8, RZ, 0x3c, !PT ;  /* 0x000000080b027c12 */ /* 0x004fc8000f8e3cff */
[----:B------:R-:W-:-:S04]  /*3940*/  SHF.L.U32 R3, R2, 0x1f, RZ ;  /* 0x0000001f02037819 */ /* 0x000fc800000006ff */
[----:B------:R-:W1:Y:S02]  /*3950*/  SYNCS.PHASECHK.TRANS64.TRYWAIT P0, [UR6], R3 ;  /* 0x00000003ff0075a7 */ /* 0x000e640008001106 */
[----:B-1----:R-:W-:Y:S05]  /*3960*/  @!P0 BRA `(.L_x_61) ;  /* 0x0000005000588947 */ /* 0x002fea0003800000 */
.L_x_153:
        /* <DEDUP_REMOVED lines=9> */
.L_x_155:
[----:B------:R-:W-:-:S04]  /*3a00*/  UIADD3 UR7, UPT, UPT, UR7, 0x1, URZ ;  /* 0x0000000107077890 */ /* 0x000fc8000fffe0ff */
[----:B------:R-:W-:-:S04]  /*3a10*/  UISETP.NE.AND UP0, UPT, UR7, 0x4, UPT ;  /* 0x000000040700788c */ /* 0x000fc8000bf05270 */
[----:B------:R-:W-:Y:S02]  /*3a20*/  USEL UR6, URZ, 0x1, UP0 ;  /* 0x00000001ff067887 */ /* 0x000fe40008000000 */
[----:B------:R-:W-:-:S04]  /*3a30*/  USEL UR7, UR7, URZ, UP0 ;  /* 0x000000ff07077287 */ /* 0x000fc80008000000 */
[----:B------:R-:W-:Y:S01]  /*3a40*/  ULEA UR7, UR7, UR5, 0x3 ;  /* 0x0000000507077291 */ /* 0x000fe2000f8e18ff */
[----:B------:R-:W-:-:S04]  /*3a50*/  LOP3.LUT R2, R2, UR6, RZ, 0x3c, !PT ;  /* 0x0000000602027c12 */ /* 0x000fc8000f8e3cff */
[----:B------:R-:W-:-:S04]  /*3a60*/  SHF.L.U32 R2, R2, 0x1f, RZ ;  /* 0x0000001f02027819 */ /* 0x000fc800000006ff */
[----:B------:R-:W2:Y:S02]  /*3a70*/  SYNCS.PHASECHK.TRANS64.TRYWAIT P0, [UR7], R2 ;  /* 0x00000002ff0075a7 */ /* 0x000ea40008001107 */
[----:B--2---:R-:W-:Y:S05]  /*3a80*/  @!P0 BRA `(.L_x_63) ;  /* 0x0000005000408947 */ /* 0x004fea0003800000 */
.L_x_157:
[----:B------:R-:W-:Y:S01]  /*3a90*/  NOP ;  /* 0x0000000000007918 */ /* 0x000fe20000000000 */
[----:B-1----:R-:W1:Y:S01]  /*3aa0*/  LDS R0, [UR4+0x14] ;  /* 0x00001404ff007984 */ /* 0x002e620008000800 */
[----:B------:R-:W-:Y:S01]  /*3ab0*/  ULOP3.LUT UR6, UR16, 0xffff, URZ, 0xc0, !UPT ;  /* 0x0000ffff10067892 */ /* 0x000fe2000f8ec0ff */
[----:B------:R-:W-:Y:S01]  /*3ac0*/  UMOV UR8, 0xffff ;  /* 0x0000ffff00087882 */ /* 0x000fe20000000000 */
[----:B------:R-:W-:Y:S02]  /*3ad0*/  UMOV UR5, 0x1 ;  /* 0x0000000100057882 */ /* 0x000fe40000000000 */
[----:B------:R-:W-:-:S04]  /*3ae0*/  USHF.R.U32.HI UR6, URZ, 0x5, UR6 ;  /* 0x00000005ff067899 */ /* 0x000fc80008011606 */
[----:B------:R-:W-:Y:S02]  /*3af0*/  USHF.L.U32 UR8, UR8, UR6, URZ ;  /* 0x0000000608087299 */ /* 0x000fe400080006ff */
[----:B------:R-:W-:-:S04]  /*3b00*/  USHF.L.U32 UR5, UR5, UR6, URZ ;  /* 0x0000000605057299 */ /* 0x000fc800080006ff */
[----:B-1----:R-:W-:-:S04]  /*3b10*/  LOP3.LUT R0, R0, UR8, RZ, 0xc0, !PT ;  /* 0x0000000800007c12 */ /* 0x002fc8000f8ec0ff */
[----:B------:R-:W-:-:S13]  /*3b20*/  ISETP.NE.AND P0, PT, R0, UR8, PT ;  /* 0x0000000800007c0c */ /* 0x000fda000bf05270 */
[----:B------:R-:W-:Y:S05]  /*3b30*/  @P0 BRA `(.L_x_64) ;  /* 0x0000000000580947 */ /* 0x000fea0003800000 */
[----:B------:R-:W1:Y:S02]  /*3b40*/  LDS R0, [UR4+0x18] ;  /* 0x00001804ff007984 */ /* 0x000e640008000800 */
[----:B-1----:R-:W-:-:S04]  /*3b50*/  LOP3.LUT R0, R0, UR5, RZ, 0xc0, !PT ;  /* 0x0000000500007c12 */ /* 0x002fc8000f8ec0ff */
[----:B------:R-:W-:-:S13]  /*3b60*/  ISETP.NE.AND P0, PT, R0, UR5, PT ;  /* 0x0000000500007c0c */ /* 0x000fda000bf05270 */
[----:B------:R-:W-:Y:S05]  /*3b70*/  @P0 BRA `(.L_x_65) ;  /* 0x00000000003c0947 */ /* 0x000fea0003800000 */
[----:B------:R-:W1:Y:S01]  /*3b80*/  S2R R2, SR_LANEID ;  /* 0x0000000000027919 */ /* 0x000e620000000000 */
[----:B------:R-:W-:Y:S01]  /*3b90*/  ULOP3.LUT UR8, URZ, UR8, URZ, 0x33, !UPT ;  /* 0x00000008ff087292 */ /* 0x000fe2000f8e33ff */
[----:B------:R-:W-:Y:S02]  /*3ba0*/  VOTEU.ANY UR7, UPT, PT ;  /* 0x0000000000077886 */ /* 0x000fe400038e0100 */
[----:B------:R-:W-:-:S03]  /*3bb0*/  UFLO.U32 UR7, UR7 ;  /* 0x00000007000772bd */ /* 0x000fc600080e0000 */
[----:B------:R-:W-:-:S04]  /*3bc0*/  IMAD.U32 R0, RZ, RZ, UR8 ;  /* 0x00000008ff007e24 */ /* 0x000fc8000f8e00ff */
[----:B------:R2:W4:Y:S02]  /*3bd0*/  REDUX UR6, R0 ;  /* 0x00000000000673c4 */ /* 0x0005240000000000 */
[----:B------:R1:W-:Y:S02]  /*3be0*/  UTCATOMSWS.AND URZ, UR8 ;  /* 0x0000000800ff79e3 */ /* 0x0003e40008000000 */
[----:B-1----:R-:W-:Y:S02]  /*3bf0*/  ISETP.EQ.U32.AND P0, PT, R2, UR7, PT ;  /* 0x0000000702007c0c */ /* 0x002fe4000bf02070 */
[----:B--2---:R-:W-:Y:S02]  /*3c00*/  LOP3.LUT R0, RZ, UR5, RZ, 0x33, !PT ;  /* 0x00000005ff007c12 */ /* 0x004fe4000f8e33ff */
[----:B----4-:R-:W-:Y:S02]  /*3c10*/  MOV R2, UR6 ;  /* 0x0000000600027c02 */ /* 0x010fe40008000f00 */
[----:B------:R-:W1:Y:S07]  /*3c20*/  REDUX UR5, R0 ;  /* 0x00000000000573c4 */ /* 0x000e6e0000000000 */
[----:B------:R2:W-:Y:S01]  /*3c30*/  @P0 ATOMS.AND RZ, [UR4+0x14], R2 ;  /* 0x00001402ffff098c */ /* 0x0005e2000a800004 */
[----:B-1----:R-:W-:-:S05]  /*3c40*/  IMAD.U32 R0, RZ, RZ, UR5 ;  /* 0x00000005ff007e24 */ /* 0x002fca000f8e00ff */
[----:B------:R2:W-:Y:S01]  /*3c50*/  @P0 ATOMS.AND RZ, [UR4+0x18], R0 ;  /* 0x00001800ffff098c */ /* 0x0005e2000a800004 */
[----:B------:R-:W-:Y:S05]  /*3c60*/  BRA `(.L_x_66) ;  /* 0x0000000000147947 */ /* 0x000fea0003800000 */
.L_x_65:
[----:B------:R-:W-:Y:S02]  /*3c70*/  MOV R2, 0x3c90 ;  /* 0x00003c9000027802 */ /* 0x000fe40000000f00 */
[----:B---3-5:R-:W-:Y:S05]  /*3c80*/  CALL.REL.NOINC `($__internal_0_$__cuda_sm10x_tcgen05_guardrail_trap_col_being_dealloced_not_returned_by_alloc) ;  /* 0x0000005400287944 */ /* 0x028fea0003c00000 */
[----:B------:R-:W-:Y:S05]  /*3c90*/  BRA `(.L_x_66) ;  /* 0x0000000000087947 */ /* 0x000fea0003800000 */
.L_x_64:
[----:B------:R-:W-:Y:S02]  /*3ca0*/  MOV R2, 0x3cc0 ;  /* 0x00003cc000027802 */ /* 0x000fe40000000f00 */
[----:B---3-5:R-:W-:Y:S05]  /*3cb0*/  CALL.REL.NOINC `($__internal_2_$__cuda_sm10x_tcgen05_guardrail_trap_unallocated_columns_being_dealloced) ;  /* 0x0000005400347944 */ /* 0x028fea0003c00000 */
.L_x_66:
[----:B------:R-:W-:Y:S01]  /*3cc0*/  NOP ;  /* 0x0000000000007918 */ /* 0x000fe20000000000 */
[----:B------:R-:W-:Y:S05]  /*3cd0*/  EXIT ;  /* 0x000000000000794d */ /* 0x000fea0003800000 */
.L_x_48:
[----:B------:R-:W-:-:S09]  /*3ce0*/  UISETP.NE.OR UP2, UPT, UR8, 0x3, !UP2 ;  /* 0x000000030800788c */ /* 0x000fd2000d745670 */
[----:B------:R-:W-:Y:S05]  /*3cf0*/  BRA.U UP2, `(.L_x_67) ;  /* 0x0000001102047547 */ /* 0x000fea000b800000 */
[----:B------:R-:W1:Y:S01]  /*3d00*/  LDC R0, c[0x0][0xb30] ;  /* 0x0002cc00ff007b82 */ /* 0x000e620000000800 */
[----:B------:R-:W2:Y:S01]  /*3d10*/  LDCU.64 UR8, c[0x0][0x888] ;  /* 0x00011100ff0877ac */ /* 0x000ea20008000a00 */
[----:B------:R-:W-:Y:S01]  /*3d20*/  IMAD.MOV.U32 R30, RZ, RZ, 0x1 ;  /* 0x00000001ff1e7424 */ /* 0x000fe200078e00ff */
[----:B------:R-:W-:Y:S01]  /*3d30*/  CS2R R28, SRZ ;  /* 0x00000000001c7805 */ /* 0x000fe2000001ff00 */
[----:B------:R-:W-:Y:S01]  /*3d40*/  IMAD.MOV.U32 R25, RZ, RZ, 0x2000 ;  /* 0x00002000ff197424 */ /* 0x000fe200078e00ff */
[----:B------:R-:W4:Y:S03]  /*3d50*/  LDCU.64 UR4, c[0x0][0x890] ;  /* 0x00011200ff0477ac */ /* 0x000f260008000a00 */
[----:B------:R-:W3:Y:S01]  /*3d60*/  LDC R24, c[0x0][0x370] ;  /* 0x0000dc00ff187b82 */ /* 0x000ee20000000800 */
[----:B------:R-:W-:Y:S01]  /*3d70*/  UMOV UR7, 0x400 ;  /* 0x0000040000077882 */ /* 0x000fe20000000000 */
[----:B------:R-:W-:-:S02]  /*3d80*/  UPLOP3.LUT UP1, UPT, UPT, UPT, UPT, 0x40, 0x4 ;  /* 0x000000000004789c */ /* 0x000fc40003f2e870 */
[----:B------:R-:W-:-:S04]  /*3d90*/  ULEA UR7, UR37, UR7, 0x18 ;  /* 0x0000000725077291 */ /* 0x000fc8000f8ec0ff */
[----:B------:R-:W3:Y:S01]  /*3da0*/  LDC R3, c[0x0][0xb0c] ;  /* 0x0002c300ff037b82 */ /* 0x000ee20000000800 */
[----:B------:R-:W-:Y:S02]  /*3db0*/  UIADD3 UR13, UPT, UPT, UR7, 0x58, URZ ;  /* 0x00000058070d7890 */ /* 0x000fe4000fffe0ff */
[----:B--2---:R-:W-:Y:S02]  /*3dc0*/  UISETP.NE.U32.AND UP2, UPT, UR8, URZ, UPT ;  /* 0x000000ff0800728c */ /* 0x004fe4000bf45070 */
[----:B------:R-:W-:Y:S02]  /*3dd0*/  UIADD3 UR33, UPT, UPT, UR7, 0x40, URZ ;  /* 0x0000004007217890 */ /* 0x000fe4000fffe0ff */
[----:B----4-:R-:W-:Y:S01]  /*3de0*/  UISETP.NE.U32.AND UP3, UPT, UR4, URZ, UPT ;  /* 0x000000ff0400728c */ /* 0x010fe2000bf65070 */
[----:B------:R-:W2:Y:S01]  /*3df0*/  LDC R18, c[0x0][0xb20] ;  /* 0x0002c800ff127b82 */ /* 0x000ea20000000800 */
[----:B-1----:R-:W-:Y:S01]  /*3e00*/  ISETP.NE.AND P1, PT, R0, 0x1, PT ;  /* 0x000000010000780c */ /* 0x002fe20003f25270 */
[----:B------:R-:W-:-:S02]  /*3e10*/  UISETP.NE.AND.EX UP2, UPT, UR9, URZ, UPT, UP2 ;  /* 0x000000ff0900728c */ /* 0x000fc4000bf45320 */
[----:B------:R-:W-:Y:S02]  /*3e20*/  UIADD3 UR25, UPT, UPT, UR7, 0x48, URZ ;  /* 0x0000004807197890 */ /* 0x000fe4000fffe0ff */
[----:B------:R-:W-:Y:S02]  /*3e30*/  UIADD3 UR17, UPT, UPT, UR7, 0x50, URZ ;  /* 0x0000005007117890 */ /* 0x000fe4000fffe0ff */
[----:B-----5:R-:W1:Y:S01]  /*3e40*/  LDC.64 R32, c[0x0][0x348] ;  /* 0x0000d200ff207b82 */ /* 0x020e620000000a00 */
[----:B------:R-:W-:Y:S02]  /*3e50*/  UPRMT UR13, UR37, 0x654, UR13 ;  /* 0x00000654250d7896 */ /* 0x000fe4000800000d */
[----:B------:R-:W-:-:S05]  /*3e60*/  UISETP.NE.AND.EX UP3, UPT, UR5, URZ, UPT, UP3 ;  /* 0x000000ff0500728c */ /* 0x000fca000bf65330 */
[----:B------:R-:W4:Y:S08]  /*3e70*/  LDC.64 R16, c[0x0][0xb10] ;  /* 0x0002c400ff107b82 */ /* 0x000f300000000a00 */
[----:B------:R-:W1:Y:S08]  /*3e80*/  LDC.64 R6, c[0x0][0xb18] ;  /* 0x0002c600ff067b82 */ /* 0x000e700000000a00 */
[----:B------:R-:W1:Y:S08]  /*3e90*/  LDC.64 R4, c[0x0][0xb28] ;  /* 0x0002ca00ff047b82 */ /* 0x000e700000000a00 */
[----:B--23--:R-:W1:Y:S02]  /*3ea0*/  LDC R19, c[0x0][0x374] ;  /* 0x0000dd00ff137b82 */ /* 0x00ce640000000800 */
.L_x_78:
[C---:B------:R-:W-:Y:S02]  /*3eb0*/  LEA R0, R29.reuse, UR7, 0x3 ;  /* 0x000000071d007c11 */ /* 0x040fe4000f8e18ff */
[----:B------:R-:W-:Y:S02]  /*3ec0*/  SHF.L.U32 R2, R28, 0x1f, RZ ;  /* 0x0000001f1c027819 */ /* 0x000fe400000006ff */
[----:B------:R-:W-:Y:S02]  /*3ed0*/  LEA R20, R29, UR7, 0x4 ;  /* 0x000000071d147c11 */ /* 0x000fe4000f8e20ff */
[----:B--2---:R-:W2:Y:S02]  /*3ee0*/  SYNCS.PHASECHK.TRANS64.TRYWAIT P0, [R0+URZ+0x90], R2 ;  /* 0x00009002000075a7 */ /* 0x004ea400080011ff */
[----:B--2---:R-:W-:Y:S05]  /*3ef0*/  @!P0 BRA `(.L_x_68) ;  /* 0x0000004c003c8947 */ /* 0x004fea0003800000 */
.L_x_158:
[----:B------:R-:W-:Y:S01]  /*3f00*/  ISETP.GE.AND P0, PT, R26, 0x1, PT ;  /* 0x000000011a00780c */ /* 0x000fe20003f06270 */
[----:B------:R-:W3:Y:S01]  /*3f10*/  LDS.128 R20, [R20+0x120] ;  /* 0x0001200014147984 */ /* 0x000ee20000000c00 */
[----:B--2---:R-:W-:Y:S01]  /*3f20*/  VIADD R0, R0, 0xa0 ;  /* 0x000000a000007836 */ /* 0x004fe20000000000 */
[----:B------:R-:W-:Y:S01]  /*3f30*/  @!PT LDS RZ, [RZ] ;  /* 0x00000000fffff984 */ /* 0x000fe20000000800 */
[----:B------:R-:W-:Y:S01]  /*3f40*/  @!PT LDS RZ, [RZ] ;  /* 0x00000000fffff984 */ /* 0x000fe20000000800 */
[----:B------:R-:W-:Y:S01]  /*3f50*/  @!PT LDS RZ, [RZ] ;  /* 0x00000000fffff984 */ /* 0x000fe20000000800 */
[----:B------:R-:W-:Y:S01]  /*3f60*/  @!PT LDS RZ, [RZ] ;  /* 0x00000000fffff984 */ /* 0x000fe20000000800 */
[----:B------:R2:W-:Y:S06]  /*3f70*/  MEMBAR.ALL.CTA ;  /* 0x0000000000007992 */ /* 0x0005ec0000008000 */
[----:B--2---:R-:W2:Y:S01]  /*3f80*/  FENCE.VIEW.ASYNC.S ;  /* 0x00000000000073c6 */ /* 0x004ea20000000000 */
[----:B------:R-:W-:Y:S04]  /*3f90*/  PRMT R0, RZ, 0x654, R0 ;  /* 0x00000654ff007816 */ /* 0x000fe80000000000 */
[----:B--2---:R2:W-:Y:S01]  /*3fa0*/  SYNCS.ARRIVE.TRANS64.RED.A1T0 RZ, [R0+URZ], RZ ;  /* 0x000000ff00ff79a7 */ /* 0x0045e200081004ff */
[----:B---3--:R-:W-:Y:S11]  /*3fb0*/  LOP3.LUT P3, RZ, R22, 0x1, RZ, 0xc0, !PT ;  /* 0x0000000116ff7812 */ /* 0x008ff6000786c0ff */
[----:B------:R-:W-:Y:S02]  /*3fc0*/  @!UPT UIADD3 URZ, UPT, UPT, URZ, URZ, URZ ;  /* 0x000000fffffff290 */ /* 0x000fe4000fffe0ff */
[----:B------:R-:W-:Y:S02]  /*3fd0*/  @P3 MOV R11, R20 ;  /* 0x00000014000b3202 */ /* 0x000fe40000000f00 */
[----:B------:R-:W-:Y:S01]  /*3fe0*/  @P3 LOP3.LUT R10, R21, 0xffff, RZ, 0xc0, !PT ;  /* 0x0000ffff150a3812 */ /* 0x000fe200078ec0ff */
[----:B--2---:R-:W-:Y:S06]  /*3ff0*/  @!P0 BRA `(.L_x_69) ;  /* 0x0000000000a48947 */ /* 0x004fec0003800000 */
[-C--:B-1----:R-:W-:Y:S01]  /*4000*/  IMAD.HI.U32 R0, R19, R7.reuse, RZ ;  /* 0x0000000713007227 */ /* 0x082fe200078e00ff */
[----:B------:R-:W-:Y:S02]  /*4010*/  ISETP.NE.AND P0, PT, R6, 0x1, PT ;  /* 0x000000010600780c */ /* 0x000fe40003f05270 */
[----:B------:R-:W-:Y:S01]  /*4020*/  ISETP.NE.AND P2, PT, R26, 0x1, PT ;  /* 0x000000011a00780c */ /* 0x000fe20003f45270 */
[----:B----4-:R-:W-:Y:S01]  /*4030*/  IMAD.HI.U32 R9, R24, R16, RZ ;  /* 0x0000001018097227 */ /* 0x010fe200078e00ff */
[----:B------:R-:W-:Y:S02]  /*4040*/  SHF.R.U32.HI R0, RZ, R18, R0 ;  /* 0x00000012ff007219 */ /* 0x000fe40000011600 */
[----:B------:R-:W-:Y:S01]  /*4050*/  ISETP.NE.AND P4, PT, R3, 0x1, PT ;  /* 0x000000010300780c */ /* 0x000fe20003f85270 */
[----:B------:R-:W-:Y:S01]  /*4060*/  IMAD.HI.U32 R13, R10, R7, RZ ;  /* 0x000000070a0d7227 */ /* 0x000fe200078e00ff */
[----:B------:R-:W-:Y:S02]  /*4070*/  SHF.R.U32.HI R9, RZ, R17, R9 ;  /* 0x00000011ff097219 */ /* 0x000fe40000011609 */
[----:B------:R-:W-:Y:S01]  /*4080*/  SEL R0, R19, R0, !P0 ;  /* 0x0000000013007207 */ /* 0x000fe20004000000 */
[----:B------:R-:W-:Y:S01]  /*4090*/  IMAD.HI.U32 R12, R11, R16, RZ ;  /* 0x000000100b0c7227 */ /* 0x000fe200078e00ff */
[----:B------:R-:W-:Y:S03]  /*40a0*/  SEL R9, R24, R9, !P4 ;  /* 0x0000000918097207 */ /* 0x000fe60006000000 */
[-C--:B------:R-:W-:Y:S01]  /*40b0*/  IMAD.HI.U32 R8, R0, R4.reuse, RZ ;  /* 0x0000000400087227 */ /* 0x080fe200078e00ff */
[----:B------:R-:W-:Y:S03]  /*40c0*/  SHF.R.U32.HI R12, RZ, R17, R12 ;  /* 0x00000011ff0c7219 */ /* 0x000fe6000001160c */
[----:B------:R-:W-:Y:S01]  /*40d0*/  IMAD.HI.U32 R2, R9, R4, RZ ;  /* 0x0000000409027227 */ /* 0x000fe200078e00ff */
[-C--:B------:R-:W-:Y:S02]  /*40e0*/  @P2 SHF.R.U32.HI R0, RZ, R5.reuse, R8 ;  /* 0x00000005ff002219 */ /* 0x080fe40000011608 */
[----:B------:R-:W-:Y:S02]  /*40f0*/  SHF.R.U32.HI R8, RZ, R18, R13 ;  /* 0x00000012ff087219 */ /* 0x000fe4000001160d */
[----:B------:R-:W-:Y:S01]  /*4100*/  @P2 SHF.R.U32.HI R9, RZ, R5, R2 ;  /* 0x00000005ff092219 */ /* 0x000fe20000011602 */
[----:B------:R-:W-:Y:S01]  /*4110*/  IMAD R0, R26, R0, RZ ;  /* 0x000000001a007224 */ /* 0x000fe200078e02ff */
[----:B------:R-:W-:Y:S02]  /*4120*/  SEL R8, R10, R8, !P0 ;  /* 0x000000080a087207 */ /* 0x000fe40004000000 */
[----:B------:R-:W-:Y:S01]  /*4130*/  SEL R2, R11, R12, !P4 ;  /* 0x0000000c0b027207 */ /* 0x000fe20006000000 */
[----:B------:R-:W-:Y:S01]  /*4140*/  IMAD R12, R26, R9, RZ ;  /* 0x000000091a0c7224 */ /* 0x000fe200078e02ff */
[C---:B------:R-:W-:Y:S01]  /*4150*/  ISETP.GE.AND P0, PT, R8.reuse, R0, PT ;  /* 0x000000000800720c */ /* 0x040fe20003f06270 */
[----:B------:R-:W-:Y:S03]  /*4160*/  IMAD.HI.U32 R0, R8, R4, RZ ;  /* 0x0000000408007227 */ /* 0x000fe600078e00ff */
[----:B------:R-:W-:Y:S02]  /*4170*/  ISETP.GE.OR P0, PT, R2, R12, P0 ;  /* 0x0000000c0200720c */ /* 0x000fe40000706670 */
[-C--:B------:R-:W-:Y:S04]  /*4180*/  SHF.R.U32.HI R0, RZ, R5.reuse, R0 ;  /* 0x00000005ff007219 */ /* 0x080fe80000011600 */
[----:B------:R-:W-:Y:S05]  /*4190*/  SEL R13, R8, R0, !P2 ;  /* 0x00000000080d7207 */ /* 0x000fea0005000000 */
[----:B------:R-:W-:Y:S02]  /*41a0*/  IMAD.MOV R12, RZ, RZ, -R13 ;  /* 0x000000ffff0c7224 */ /* 0x000fe400078e0a0d */
[----:B------:R-:W-:Y:S04]  /*41b0*/  @!P0 IMAD.HI.U32 R0, R2, R4, RZ ;  /* 0x0000000402008227 */ /* 0x000fe800078e00ff */
[----:B------:R-:W-:Y:S01]  /*41c0*/  IMAD R12, R26, R12, R8 ;  /* 0x0000000c1a0c7224 */ /* 0x000fe200078e0208 */
[----:B------:R-:W-:Y:S04]  /*41d0*/  @!P0 SHF.R.U32.HI R0, RZ, R5, R0 ;  /* 0x00000005ff008219 */ /* 0x000fe80000011600 */
[----:B------:R-:W-:Y:S04]  /*41e0*/  @!P0 SEL R0, R2, R0, !P2 ;  /* 0x0000000002008207 */ /* 0x000fe80005000000 */
[----:B------:R-:W-:Y:S01]  /*41f0*/  @!P0 IADD3 R13, PT, PT, R13, -R0, RZ ;  /* 0x800000000d0d8210 */ /* 0x000fe20007ffe0ff */
[----:B------:R-:W-:Y:S01]  /*4200*/  @!P0 IMAD R0, R9, R12, R0 ;  /* 0x0000000c09008224 */ /* 0x000fe200078e0200 */
[----:B------:R-:W-:Y:S01]  /*4210*/  IADD3 R9, PT, PT, -R8, RZ, RZ ;  /* 0x000000ff08097210 */ /* 0x000fe20007ffe1ff */
[--C-:B------:R-:W-:Y:S02]  /*4220*/  IMAD.MOV R12, RZ, RZ, -R2.reuse ;  /* 0x000000ffff0c7224 */ /* 0x100fe400078e0a02 */
[----:B------:R-:W-:Y:S02]  /*4230*/  @!P0 IMAD R8, R13, R26, R2 ;  /* 0x0000001a0d088224 */ /* 0x000fe400078e0202 */
[----:B------:R-:W-:Y:S02]  /*4240*/  @!P0 IMAD.MOV.U32 R2, RZ, RZ, R0 ;  /* 0x000000ffff028224 */ /* 0x000fe400078e0000 */
[----:B------:R-:W-:Y:S02]  /*4250*/  IMAD R11, R3, R12, R11 ;  /* 0x0000000c030b7224 */ /* 0x000fe400078e020b */
[----:B------:R-:W-:Y:S02]  /*4260*/  IMAD R10, R6, R9, R10 ;  /* 0x00000009060a7224 */ /* 0x000fe400078e020a */
[----:B------:R-:W-:Y:S02]  /*4270*/  IMAD R11, R2, R3, R11 ;  /* 0x00000003020b7224 */ /* 0x000fe400078e020b */
[----:B------:R-:W-:Y:S02]  /*4280*/  IMAD R10, R8, R6, R10 ;  /* 0x00000006080a7224 */ /* 0x000fe400078e020a */
.L_x_69:
[----:B------:R-:W-:Y:S05]  /*4290*/  BRA.U UP1, `(.L_x_70) ;  /* 0x0000000101107547 */ /* 0x000fea000b800000 */
[----:B------:R-:W-:Y:S04]  /*42a0*/  MOV R2, UR6 ;  /* 0x0000000600027c02 */ /* 0x000fe80008000f00 */
[----:B------:R-:W-:Y:S04]  /*42b0*/  SHF.L.U32 R2, R2, 0x1f, RZ ;  /* 0x0000001f02027819 */ /* 0x000fe800000006ff */
[----:B------:R-:W2:Y:S02]  /*42c0*/  SYNCS.PHASECHK.TRANS64.TRYWAIT P0, [UR7+0x88], R2 ;  /* 0x00008802ff0075a7 */ /* 0x000ea40008001107 */
[----:B--2---:R-:W-:Y:S05]  /*42d0*/  @!P0 BRA `(.L_x_71) ;  /* 0x0000004800588947 */ /* 0x004fea0003800000 */
.L_x_70:
[----:B------:R-:W-:Y:S02]  /*42e0*/  R2UR UR35, R15 ;  /* 0x000000000f2372ca */ /* 0x000fe400000e0000 */
[----:B------:R-:W-:Y:S02]  /*42f0*/  R2UR UR34, R14 ;  /* 0x000000000e2272ca */ /* 0x000fe400000e0000 */
[----:B------:R-:W-:Y:S02]  /*4300*/  ISETP.NE.U32.AND P2, PT, RZ, UR4, PT ;  /* 0x00000004ff007c0c */ /* 0x000fe4000bf45070 */
[----:B------:R-:W-:Y:S02]  /*4310*/  SHF.L.U32 R14, R30, 0x1f, RZ ;  /* 0x0000001f1e0e7819 */ /* 0x000fe400000006ff */
[----:B------:R-:W-:Y:S05]  /*4320*/  ISETP.NE.AND.EX P2, PT, RZ, UR5, PT, P2 ;  /* 0x00000005ff007c0c */ /* 0x000fea000bf45320 */
[----:B------:R-:W-:Y:S02]  /*4330*/  USHF.L.U32 UR35, UR35, 0x6, URZ ;  /* 0x0000000623237899 */ /* 0x000fe400080006ff */
[----:B------:R-:W-:Y:S01]  /*4340*/  USHF.L.U32 UR34, UR34, 0x7, URZ ;  /* 0x0000000722227899 */ /* 0x000fe200080006ff */
[----:B------:R-:W-:Y:S11]  /*4350*/  BRA.U !UP3, `(.L_x_72) ;  /* 0x000000010b347547 */ /* 0x000ff6000b800000 */
[----:B------:R-:W-:Y:S01]  /*4360*/  UPLOP3.LUT UP0, UPT, UPT, UPT, UP2, 0x80, 0x8 ;  /* 0x000000000008789c */ /* 0x000fe20003f0f020 */
[----:B--2---:R-:W-:Y:S02]  /*4370*/  HFMA2 R0, -RZ, RZ, 0, 5.9604644775390625e-08 ;  /* 0x00000001ff007431 */ /* 0x004fe400000001ff */
[----:B------:R-:W-:Y:S03]  /*4380*/  IMAD.MOV.U32 R64, RZ, RZ, 0x1 ;  /* 0x00000001ff407424 */ /* 0x000fe600078e00ff */
[----:B------:R-:W-:Y:S05]  /*4390*/  PLOP3.LUT P0, PT, PT, PT, UP0, 0x80, 0x8 ;  /* 0x000000000008781c */ /* 0x000fea0003f0f008 */
[----:B------:R-:W2:Y:S01]  /*43a0*/  @UP0 LDCU.64 UR10, c[0x0][0x888] ;  /* 0x00011100ff0a07ac */ /* 0x000ea20008000a00 */
[----:B------:R-:W-:Y:S07]  /*43b0*/  @UP0 UIMAD UR8, UR36, UR4, URZ ;  /* 0x00000004240802a4 */ /* 0x000fee000f8e02ff */
[----:B------:R-:W-:Y:S01]  /*43c0*/  @!P0 PRMT R64, R0, 0x7610, R64 ;  /* 0x0000761000408816 */ /* 0x000fe20000000040 */
[----:B--2---:R-:W-:Y:S03]  /*43d0*/  @UP0 UIMAD.WIDE UR10, UR8, 0x4, UR10 ;  /* 0x00000004080a08a5 */ /* 0x004fe6000f8e020a */
[----:B------:R-:W2:Y:S03]  /*43e0*/  @!UP0 LDCU UR8, c[0x0][0x880] ;  /* 0x00011000ff0887ac */ /* 0x000ea60008000800 */
[----:B------:R-:W-:Y:S01]  /*43f0*/  IMAD.U32 R8, RZ, RZ, UR10 ;  /* 0x0000000aff087e24 */ /* 0x000fe2000f8e00ff */
[----:B------:R-:W-:Y:S05]  /*4400*/  MOV R9, UR11 ;  /* 0x0000000b00097c02 */ /* 0x000fea0008000f00 */
[----:B------:R3:W5:Y:S02]  /*4410*/  @P0 LDG.E R35, desc[UR46][R8.64] ;  /* 0x0000002e08230981 */ /* 0x000764000c1e1900 */
[----:B--23--:R-:W-:Y:S07]  /*4420*/  @!P0 IMAD.U32 R35, RZ, RZ, UR8 ;  /* 0x00000008ff238e24 */ /* 0x00cfee000f8e00ff */
.L_x_72:
[----:B-----5:R-:W-:Y:S01]  /*4430*/  @!P2 FSETP.EQ.AND P0, PT, R35, RZ, PT ;  /* 0x000000ff2300a20b */ /* 0x020fe20003f02000 */
[----:B------:R-:W-:Y:S01]  /*4440*/  @!UPT UIADD3 URZ, UPT, UPT, URZ, URZ, URZ ;  /* 0x000000fffffff290 */ /* 0x000fe2000fffe0ff */
[----:B------:R-:W-:Y:S11]  /*4450*/  @!P2 BRA `(.L_x_73) ;  /* 0x000000000014a947 */ /* 0x000ff60003800000 */
[----:B------:R-:W-:Y:S02]  /*4460*/  LOP3.LUT P2, RZ, R64, 0xff, RZ, 0xc0, !PT ;  /* 0x000000ff40ff7812 */ /* 0x000fe4000784c0ff */
[----:B------:R-:W-:Y:S04]  /*4470*/  PLOP3.LUT P0, PT, PT, PT, UP0, 0x80, 0x8 ;  /* 0x000000000008781c */ /* 0x000fe80003f0f008 */
[----:B------:R-:W-:Y:S07]  /*4480*/  PLOP3.LUT P0, PT, P0, PT, PT, 0x8, 0x80 ;  /* 0x000000000080781c */ /* 0x000fee000070e170 */
[----:B------:R-:W-:Y:S11]  /*4490*/  @P2 FSETP.EQ.AND P0, PT, R35, RZ, PT ;  /* 0x000000ff2300220b */ /* 0x000ff60003f02000 */
[----:B------:R-:W-:Y:S02]  /*44a0*/  @!UPT UIADD3 URZ, UPT, UPT, URZ, URZ, URZ ;  /* 0x000000fffffff290 */ /* 0x000fe4000fffe0ff */
.L_x_73:
[----:B------:R-:W3:Y:S01]  /*44b0*/  SYNCS.PHASECHK.TRANS64.TRYWAIT P2, [UR7+0x60], R14 ;  /* 0x0000600eff0075a7 */ /* 0x000ee20008041107 */
[----:B------:R-:W-:Y:S04]  /*44c0*/  ELECT P4, URZ, PT ;  /* 0x0000000000ff782f */ /* 0x000fe80003880000 */
[----:B------:R-:W-:Y:S11]  /*44d0*/  PLOP3.LUT P4, PT, P0, P4, PT, 0xf2, 0x2f ;  /* 0x00000000002f781c */ /* 0x000ff60000789e72 */
[----:B------:R-:W-:Y:S02]  /*44e0*/  @!UPT UIADD3 URZ, UPT, UPT, URZ, URZ, URZ ;  /* 0x000000fffffff290 */ /* 0x000fe4000fffe0ff */
[----:B-1----:R-:W-:Y:S05]  /*44f0*/  @!P4 IADD3 R8, P0, PT, R32, 0x580, RZ ;  /* 0x000005802008c810 */ /* 0x002fea0007f1e0ff */
[----:B--2---:R-:W-:Y:S01]  /*4500*/  @!P4 IMAD.X R2, RZ, RZ, R33, P0 ;  /* 0x000000ffff02c224 */ /* 0x004fe200000e0621 */
[----:B---3--:R-:W-:Y:S07]  /*4510*/  @!P2 BRA `(.L_x_74) ;  /* 0x0000004400e0a947 */ /* 0x008fee0003800000 */
.L_x_161:
[----:B------:R-:W-:Y:S01]  /*4520*/  @!P4 R2UR UR8, R2 ;  /* 0x000000000208c2ca */ /* 0x000fe200000e0000 */
[----:B------:R-:W-:Y:S01]  /*4530*/  VOTEU.ALL UP1, P4 ;  /* 0x0000000000ff7886 */ /* 0x000fe20002020000 */
[----:B------:R-:W-:Y:S01]  /*4540*/  @!P4 R2UR UR9, R8 ;  /* 0x000000000809c2ca */ /* 0x000fe200000e0000 */
[----:B-1----:R-:W-:Y:S01]  /*4550*/  @!P4 IMAD.MOV.U32 R0, RZ, RZ, 0x2000 ;  /* 0x00002000ff00c424 */ /* 0x002fe200078e00ff */
[----:B------:R-:W-:Y:S01]  /*4560*/  UMOV UR10, 0x0 ;  /* 0x00000000000a7882 */ /* 0x000fe20000000000 */
[----:B------:R-:W-:Y:S01]  /*4570*/  UMOV UR11, 0x10000000 ;  /* 0x10000000000b7882 */ /* 0x000fe20000000000 */
[----:B------:R-:W-:Y:S01]  /*4580*/  @!UP1 UIADD3 UR32, UPT, UPT, UR7, 0x400, URZ ;  /* 0x0000040007209890 */ /* 0x000fe2000fffe0ff */
[----:B------:R-:W-:Y:S06]  /*4590*/  VOTEU.ALL UP1, P4 ;  /* 0x0000000000ff7886 */ /* 0x000fec0002020000 */
[----:B------:R-:W-:Y:S01]  /*45a0*/  IMAD.U32 R9, RZ, RZ, UR8 ;  /* 0x00000008ff097e24 */ /* 0x000fe2000f8e00ff */
[----:B------:R-:W-:Y:S01]  /*45b0*/  UPRMT UR8, UR37, 0x654, UR33 ;  /* 0x0000065425087896 */ /* 0x000fe20008000021 */
[----:B------:R-:W-:Y:S03]  /*45c0*/  IMAD.U32 R8, RZ, RZ, UR9 ;  /* 0x00000009ff087e24 */ /* 0x000fe6000f8e00ff */
[----:B------:R-:W-:Y:S02]  /*45d0*/  @!P4 R2UR UR15, R9 ;  /* 0x00000000090fc2ca */ /* 0x000fe400000e0000 */
[----:B------:R-:W-:Y:S02]  /*45e0*/  @!P4 R2UR UR14, R8 ;  /* 0x00000000080ec2ca */ /* 0x000fe400000e0000 */
[----:B------:R-:W-:Y:S05]  /*45f0*/  @!P4 IADD3 R8, P0, PT, R32, 0x580, RZ ;  /* 0x000005802008c810 */ /* 0x000fea0007f1e0ff */
[----:B------:R-:W-:Y:S06]  /*4600*/  @!P4 IMAD.X R2, RZ, RZ, R33, P0 ;  /* 0x000000ffff02c224 */ /* 0x000fec00000e0621 */
[----:B------:R1:W-:Y:S01]  /*4610*/  @!UP1 UTMALDG.3D [UR32], [UR14], desc[UR10] ;  /* 0x00000a200e0095b4 */ /* 0x0003e20008011000 */
[----:B------:R1:W-:Y:S01]  /*4620*/  @!P4 SYNCS.ARRIVE.TRANS64.RED.A0TR RZ, [UR7+0x40], R0 ;  /* 0x00004000ffffc9a7 */ /* 0x0003e20008300407 */
[----:B------:R-:W-:Y:S01]  /*4630*/  SYNCS.ARRIVE.TRANS64.RED.A1T0 RZ, [UR8], RZ ;  /* 0x000000ffffff79a7 */ /* 0x000fe20008100408 */
[----:B------:R-:W2:Y:S02]  /*4640*/  SYNCS.PHASECHK.TRANS64.TRYWAIT P2, [UR7+0x68], R14 ;  /* 0x0000680eff0075a7 */ /* 0x000ea40008041107 */
[----:B-12---:R-:W-:Y:S05]  /*4650*/  @!P2 BRA `(.L_x_75) ;  /* 0x0000004400a8a947 */ /* 0x006fea0003800000 */
.L_x_163:
[----:B------:R-:W-:Y:S01]  /*4660*/  @!P4 R2UR UR8, R2 ;  /* 0x000000000208c2ca */ /* 0x000fe200000e0000 */
[----:B------:R-:W-:Y:S01]  /*4670*/  VOTEU.ALL UP1, P4 ;  /* 0x0000000000ff7886 */ /* 0x000fe20002020000 */
[----:B------:R-:W-:Y:S01]  /*4680*/  @!P4 R2UR UR9, R8 ;  /* 0x000000000809c2ca */ /* 0x000fe200000e0000 */
[----:B-1----:R-:W-:Y:S01]  /*4690*/  @!P4 IMAD.MOV.U32 R0, RZ, RZ, 0x2000 ;  /* 0x00002000ff00c424 */ /* 0x002fe200078e00ff */
[----:B------:R-:W-:Y:S01]  /*46a0*/  UMOV UR10, 0x0 ;  /* 0x00000000000a7882 */ /* 0x000fe20000000000 */
[----:B------:R-:W-:Y:S01]  /*46b0*/  UMOV UR11, 0x10000000 ;  /* 0x10000000000b7882 */ /* 0x000fe20000000000 */
[----:B------:R-:W-:Y:S02]  /*46c0*/  @!UP1 UIADD3 UR26, UPT, UPT, UR34, 0x20, URZ ;  /* 0x00000020221a9890 */ /* 0x000fe4000fffe0ff */
[----:B------:R-:W-:Y:S01]  /*46d0*/  @!UP1 UIADD3 UR24, UPT, UPT, UR7, 0x2400, URZ ;  /* 0x0000240007189890 */ /* 0x000fe2000fffe0ff */
[----:B------:R-:W-:Y:S01]  /*46e0*/  VOTEU.ALL UP1, P4 ;  /* 0x0000000000ff7886 */ /* 0x000fe20002020000 */
[----:B------:R-:W-:Y:S01]  /*46f0*/  UMOV UR27, UR35 ;  /* 0x00000023001b7c82 */ /* 0x000fe20008000000 */
[----:B------:R-:W-:Y:S02]  /*4700*/  UMOV UR28, UR36 ;  /* 0x00000024001c7c82 */ /* 0x000fe40008000000 */
        /* <DEDUP_REMOVED lines=12> */
.L_x_165:
[----:B------:R-:W2:Y:S01]  /*47d0*/  LDC.64 R12, c[0x0][0xb18] ;  /* 0x0002c600ff0c7b82 */ /* 0x000ea20000000a00 */
[----:B------:R-:W-:Y:S01]  /*47e0*/  @!P4 R2UR UR8, R2 ;  /* 0x000000000208c2ca */ /* 0x000fe200000e0000 */
[----:B------:R-:W-:Y:S01]  /*47f0*/  VOTEU.ALL UP1, P4 ;  /* 0x0000000000ff7886 */ /* 0x000fe20002020000 */
[----:B------:R-:W-:Y:S01]  /*4800*/  @!P4 R2UR UR9, R8 ;  /* 0x000000000809c2ca */ /* 0x000fe200000e0000 */
[----:B-1----:R-:W-:Y:S01]  /*4810*/  @!P4 IMAD.MOV.U32 R0, RZ, RZ, 0x2000 ;  /* 0x00002000ff00c424 */ /* 0x002fe200078e00ff */
[----:B------:R-:W-:Y:S03]  /*4820*/  UMOV UR10, 0x0 ;  /* 0x00000000000a7882 */ /* 0x000fe60000000000 */
[----:B------:R-:W1:Y:S01]  /*4830*/  @!P1 LDC R2, c[0x0][0xb0c] ;  /* 0x0002c300ff029b82 */ /* 0x000e620000000800 */
[----:B------:R-:W-:Y:S01]  /*4840*/  @!UP1 UIADD3 UR18, UPT, UPT, UR34, 0x40, URZ ;  /* 0x0000004022129890 */ /* 0x000fe2000fffe0ff */
[----:B------:R-:W-:Y:S01]  /*4850*/  @P3 SHF.R.U32.HI R27, RZ, 0x10, R21 ;  /* 0x00000010ff1b3819 */ /* 0x000fe20000011615 */
[----:B------:R-:W-:Y:S01]  /*4860*/  @!UP1 UIADD3 UR16, UPT, UPT, UR7, 0x4400, URZ ;  /* 0x0000440007109890 */ /* 0x000fe2000fffe0ff */
[----:B------:R-:W-:Y:S01]  /*4870*/  VIADD R29, R29, 0x1 ;  /* 0x000000011d1d7836 */ /* 0x000fe20000000000 */
[----:B------:R-:W-:Y:S01]  /*4880*/  VOTEU.ALL UP1, P4 ;  /* 0x0000000000ff7886 */ /* 0x000fe20002020000 */
[----:B------:R-:W-:Y:S01]  /*4890*/  UMOV UR11, 0x10000000 ;  /* 0x10000000000b7882 */ /* 0x000fe20000000000 */
[----:B------:R-:W-:Y:S01]  /*48a0*/  UMOV UR19, UR35 ;  /* 0x0000002300137c82 */ /* 0x000fe20008000000 */
[----:B------:R-:W-:Y:S01]  /*48b0*/  IMAD.U32 R9, RZ, RZ, UR8 ;  /* 0x00000008ff097e24 */ /* 0x000fe2000f8e00ff */
[----:B------:R-:W-:Y:S01]  /*48c0*/  UMOV UR20, UR36 ;  /* 0x0000002400147c82 */ /* 0x000fe20008000000 */
[----:B------:R-:W-:Y:S01]  /*48d0*/  IMAD.U32 R8, RZ, RZ, UR9 ;  /* 0x00000009ff087e24 */ /* 0x000fe2000f8e00ff */
[----:B------:R-:W-:Y:S02]  /*48e0*/  UPRMT UR8, UR37, 0x654, UR17 ;  /* 0x0000065425087896 */ /* 0x000fe40008000011 */
[----:B------:R-:W-:Y:S02]  /*48f0*/  @!P4 R2UR UR15, R9 ;  /* 0x00000000090fc2ca */ /* 0x000fe400000e0000 */
[----:B------:R-:W-:Y:S02]  /*4900*/  @!P4 R2UR UR14, R8 ;  /* 0x00000000080ec2ca */ /* 0x000fe400000e0000 */
[----:B------:R-:W3:Y:S11]  /*4910*/  LDC.64 R8, c[0x0][0xb10] ;  /* 0x0002c400ff087b82 */ /* 0x000ef60000000a00 */
[----:B------:R1:W-:Y:S01]  /*4920*/  @!UP1 UTMALDG.3D [UR16], [UR14], desc[UR10] ;  /* 0x00000a100e0095b4 */ /* 0x0003e20008011000 */
[----:B------:R5:W-:Y:S01]  /*4930*/  @!P4 SYNCS.ARRIVE.TRANS64.RED.A0TR RZ, [UR7+0x50], R0 ;  /* 0x00005000ffffc9a7 */ /* 0x000be20008300407 */
[C---:B---3--:R-:W-:Y:S01]  /*4940*/  @!P1 IMAD.HI.U32 R8, R11.reuse, R8, RZ ;  /* 0x000000080b089227 */ /* 0x048fe200078e00ff */
[----:B--2---:R-:W-:Y:S02]  /*4950*/  @!P1 ISETP.NE.AND P0, PT, R12, 0x1, PT ;  /* 0x000000010c00980c */ /* 0x004fe40003f05270 */
[----:B-1----:R-:W-:Y:S01]  /*4960*/  @!P1 ISETP.NE.AND P2, PT, R2, 0x1, PT ;  /* 0x000000010200980c */ /* 0x002fe20003f45270 */
[----:B------:R-:W-:Y:S01]  /*4970*/  SYNCS.ARRIVE.TRANS64.RED.A1T0 RZ, [UR8], RZ ;  /* 0x000000ffffff79a7 */ /* 0x000fe20008100408 */
[C---:B------:R-:W-:Y:S01]  /*4980*/  @!P1 IMAD.HI.U32 R13, R10.reuse, R13, RZ ;  /* 0x0000000d0a0d9227 */ /* 0x040fe200078e00ff */
[----:B------:R-:W-:Y:S04]  /*4990*/  @!P1 SHF.R.U32.HI R8, RZ, R9, R8 ;  /* 0x00000009ff089219 */ /* 0x000fe80000011608 */
[----:B------:R-:W-:Y:S01]  /*49a0*/  @!P1 SEL R8, R11, R8, !P2 ;  /* 0x000000080b089207 */ /* 0x000fe20005000000 */
[----:B------:R-:W1:Y:S01]  /*49b0*/  SYNCS.PHASECHK.TRANS64.TRYWAIT P5, [UR7+0x78], R14 ;  /* 0x0000780eff0075a7 */ /* 0x000e6200080a1107 */
[----:B-----5:R-:W2:Y:S02]  /*49c0*/  @!P1 LDC R0, c[0x0][0xb20] ;  /* 0x0002c800ff009b82 */ /* 0x020ea40000000800 */
[----:B--2---:R-:W-:Y:S04]  /*49d0*/  @!P1 SHF.R.U32.HI R0, RZ, R0, R13 ;  /* 0x00000000ff009219 */ /* 0x004fe8000001160d */
[----:B------:R-:W-:Y:S05]  /*49e0*/  @!P1 SEL R9, R10, R0, !P0 ;  /* 0x000000000a099207 */ /* 0x000fea0004000000 */
[----:B------:R-:W-:Y:S02]  /*49f0*/  @!P1 IMAD.IADD R0, R9, 0x1, -R8 ;  /* 0x0000000109009824 */ /* 0x000fe400078e0a08 */
[----:B------:R-:W-:Y:S02]  /*4a00*/  @!P1 IMAD.IADD R8, R8, 0x1, -R9 ;  /* 0x0000000108089824 */ /* 0x000fe400078e0a09 */
[----:B------:R-:W-:Y:S02]  /*4a10*/  @!P1 IMAD R11, R0, R2, R11 ;  /* 0x00000002000b9224 */ /* 0x000fe400078e020b */
[----:B------:R-:W-:Y:S01]  /*4a20*/  @!P1 IMAD R10, R8, R12, R10 ;  /* 0x0000000c080a9224 */ /* 0x000fe200078e020a */
[----:B-1----:R-:W-:Y:S06]  /*4a30*/  @!P5 BRA `(.L_x_77) ;  /* 0x0000004000e0d947 */ /* 0x002fec0003800000 */
.L_x_167:
[----:B------:R-:W-:Y:S01]  /*4a40*/  @!P4 IADD3 R2, P0, PT, R32, 0x580, RZ ;  /* 0x000005802002c810 */ /* 0x000fe20007f1e0ff */
[----:B------:R-:W-:Y:S01]  /*4a50*/  VOTEU.ALL UP1, P4 ;  /* 0x0000000000ff7886 */ /* 0x000fe20002020000 */
[----:B------:R-:W-:Y:S01]  /*4a60*/  UMOV UR18, 0x0 ;  /* 0x0000000000127882 */ /* 0x000fe20000000000 */
[----:B------:R-:W-:Y:S01]  /*4a70*/  UMOV UR19, 0x10000000 ;  /* 0x1000000000137882 */ /* 0x000fe20000000000 */
[----:B------:R-:W-:Y:S01]  /*4a80*/  @!P4 R2UR UR9, R2 ;  /* 0x000000000209c2ca */ /* 0x000fe200000e0000 */
[----:B-1----:R-:W-:Y:S01]  /*4a90*/  @!P4 IMAD.X R0, RZ, RZ, R33, P0 ;  /* 0x000000ffff00c224 */ /* 0x002fe200000e0621 */
[----:B------:R-:W-:Y:S01]  /*4aa0*/  @!UP1 UIADD3 UR10, UPT, UPT, UR34, 0x60, URZ ;  /* 0x00000060220a9890 */ /* 0x000fe2000fffe0ff */
[----:B------:R-:W-:Y:S01]  /*4ab0*/  ISETP.NE.AND P0, PT, R29, 0x2, PT ;  /* 0x000000021d00780c */ /* 0x000fe20003f05270 */
[----:B------:R-:W-:Y:S01]  /*4ac0*/  UMOV UR11, UR35 ;  /* 0x00000023000b7c82 */ /* 0x000fe20008000000 */
[----:B------:R-:W-:Y:S01]  /*4ad0*/  UMOV UR12, UR36 ;  /* 0x00000024000c7c82 */ /* 0x000fe20008000000 */
[----:B------:R-:W-:Y:S01]  /*4ae0*/  @!P4 R2UR UR8, R0 ;  /* 0x000000000008c2ca */ /* 0x000fe200000e0000 */
[----:B------:R-:W-:Y:S01]  /*4af0*/  IMAD.IADD R14, R10, 0x1, R62 ;  /* 0x000000010a0e7824 */ /* 0x000fe200078e023e */
[----:B------:R-:W-:Y:S01]  /*4b00*/  @P3 R2UR UR36, R27 ;  /* 0x000000001b2432ca */ /* 0x000fe200000e0000 */
[----:B------:R-:W-:Y:S01]  /*4b10*/  IMAD.IADD R15, R11, 0x1, R63 ;  /* 0x000000010b0f7824 */ /* 0x000fe200078e023f */
[----:B------:R-:W-:Y:S02]  /*4b20*/  SEL R0, RZ, 0x1, P0 ;  /* 0x00000001ff007807 */ /* 0x000fe40000000000 */
[----:B------:R-:W-:Y:S01]  /*4b30*/  LOP3.LUT R30, R30, 0x1, RZ, 0x3c, !PT ;  /* 0x000000011e1e7812 */ /* 0x000fe200078e3cff */
[----:B------:R-:W-:Y:S01]  /*4b40*/  IMAD.U32 R8, RZ, RZ, UR9 ;  /* 0x00000009ff087e24 */ /* 0x000fe2000f8e00ff */
[----:B------:R-:W-:Y:S01]  /*4b50*/  @!UP1 UIADD3 UR9, UPT, UPT, UR7, 0x58, URZ ;  /* 0x0000005807099890 */ /* 0x000fe2000fffe0ff */
[----:B------:R-:W-:Y:S02]  /*4b60*/  LOP3.LUT R28, R28, R0, RZ, 0x3c, !PT ;  /* 0x000000001c1c7212 */ /* 0x000fe400078e3cff */
[----:B------:R-:W-:Y:S02]  /*4b70*/  SEL R29, R29, RZ, P0 ;  /* 0x000000ff1d1d7207 */ /* 0x000fe40000000000 */
[----:B------:R-:W-:Y:S01]  /*4b80*/  IMAD.U32 R9, RZ, RZ, UR8 ;  /* 0x00000008ff097e24 */ /* 0x000fe2000f8e00ff */
[----:B------:R-:W-:Y:S01]  /*4b90*/  @!P4 R2UR UR14, R8 ;  /* 0x00000000080ec2ca */ /* 0x000fe200000e0000 */
[----:B------:R-:W-:Y:S01]  /*4ba0*/  @!UP1 UIADD3 UR8, UPT, UPT, UR7, 0x6400, URZ ;  /* 0x0000640007089890 */ /* 0x000fe2000fffe0ff */
[----:B------:R-:W-:Y:S02]  /*4bb0*/  VOTEU.ALL UP1, P4 ;  /* 0x0000000000ff7886 */ /* 0x000fe40002020000 */
[----:B------:R-:W-:Y:S11]  /*4bc0*/  @!P4 R2UR UR15, R9 ;  /* 0x00000000090fc2ca */ /* 0x000ff600000e0000 */
[----:B------:R-:W-:Y:S02]  /*4bd0*/  @!UPT UIADD3 URZ, UPT, UPT, URZ, URZ, URZ ;  /* 0x000000fffffff290 */ /* 0x000fe4000fffe0ff */
[----:B------:R2:W-:Y:S01]  /*4be0*/  @!UP1 UTMALDG.3D [UR8], [UR14], desc[UR18] ;  /* 0x000012080e0095b4 */ /* 0x0005e20008011000 */
[----:B------:R2:W-:Y:S01]  /*4bf0*/  @!P4 SYNCS.ARRIVE.TRANS64.RED.A0TR RZ, [UR7+0x58], R25 ;  /* 0x00005819ffffc9a7 */ /* 0x0005e20008300407 */
[----:B------:R-:W-:Y:S01]  /*4c00*/  UPLOP3.LUT UP1, UPT, UPT, UPT, UPT, 0x80, 0x8 ;  /* 0x000000000008789c */ /* 0x000fe20003f2f070 */
[----:B------:R-:W-:Y:S01]  /*4c10*/  SYNCS.ARRIVE.TRANS64.RED.A1T0 RZ, [UR13], RZ ;  /* 0x000000ffffff79a7 */ /* 0x000fe2000810040d */
[----:B------:R-:W-:Y:S09]  /*4c20*/  @P3 BRA `(.L_x_78) ;  /* 0xfffffff000a03947 */ /* 0x000ff2000383ffff */
[----:B------:R-:W-:-:S04]  /*4c30*/  SHF.L.U32 R2, R30, 0x1f, RZ ;  /* 0x0000001f1e027819 */ /* 0x000fc800000006ff */
[----:B------:R-:W1:Y:S02]  /*4c40*/  SYNCS.PHASECHK.TRANS64.TRYWAIT P0, [UR7+0x60], R2 ;  /* 0x00006002ff0075a7 */ /* 0x000e640008001107 */
[----:B-1----:R-:W-:Y:S05]  /*4c50*/  @!P0 BRA `(.L_x_79) ;  /* 0x0000004000708947 */ /* 0x002fea0003800000 */
.L_x_169:
[----:B------:R-:W3:Y:S02]  /*4c60*/  SYNCS.PHASECHK.TRANS64.TRYWAIT P0, [UR7+0x68], R2 ;  /* 0x00006802ff0075a7 */ /* 0x000ee40008001107 */
[----:B---3--:R-:W-:Y:S05]  /*4c70*/  @!P0 BRA `(.L_x_80) ;  /* 0x0000004000808947 */ /* 0x008fea0003800000 */
.L_x_171:
[----:B------:R-:W3:Y:S02]  /*4c80*/  SYNCS.PHASECHK.TRANS64.TRYWAIT P0, [UR7+0x70], R2 ;  /* 0x00007002ff0075a7 */ /* 0x000ee40008001107 */
[----:B---3--:R-:W-:Y:S05]  /*4c90*/  @!P0 BRA `(.L_x_81) ;  /* 0x0000004000908947 */ /* 0x008fea0003800000 */
.L_x_173:
[----:B-1----:R-:W-:-:S07]  /*4ca0*/  MOV R0, UR7 ;  /* 0x0000000700007c02 */ /* 0x002fce0008000f00 */
.L_x_82:
[----:B-1----:R-:W-:-:S04]  /*4cb0*/  SHF.L.U32 R2, R30, 0x1f, RZ ;  /* 0x0000001f1e027819 */ /* 0x002fc800000006ff */
[----:B------:R1:W3:Y:S03]  /*4cc0*/  SYNCS.PHASECHK.TRANS64.TRYWAIT P0, [R0+URZ+0x78], R2 ;  /* 0x00007802000075a7 */ /* 0x0002e600080011ff */
[----:B---3--:R-:W-:Y:S05]  /*4cd0*/  @!P0 NANOSLEEP.SYNCS 0x989680 ;  /* 0x009896800000895d */ /* 0x008fea0003900000 */
[----:B------:R-:W3:Y:S02]  /*4ce0*/  @!P0 SYNCS.PHASECHK.TRANS64 P0, [R0+URZ+0x78], R2 ;  /* 0x00007802000085a7 */ /* 0x000ee400080010ff */
[----:B--23--:R-:W-:Y:S05]  /*4cf0*/  @P0 EXIT ;  /* 0x000000000000094d */ /* 0x00cfea0003800000 */
[----:B------:R-:W-:Y:S05]  /*4d00*/  BRA `(.L_x_82) ;  /* 0xfffffffc00e87947 */ /* 0x000fea000383ffff */
.L_x_67:
[----:B------:R-:W-:-:S06]  /*4d10*/  UISETP.GE.AND UP1, UPT, UR8, 0x4, UPT ;  /* 0x000000040800788c */ /* 0x000fcc000bf26270 */
[----:B------:R-:W-:-:S13]  /*4d20*/  PLOP3.LUT P0, PT, PT, PT, UP1, 0x80, 0x8 ;  /* 0x000000000008781c */ /* 0x000fda0003f0f018 */
[----:B------:R-:W-:Y:S05]  /*4d30*/  @!P0 EXIT ;  /* 0x000000000000894d */ /* 0x000fea0003800000 */
[----:B------:R-:W-:Y:S01]  /*4d40*/  BAR.SYNC.DEFER_BLOCKING 0x6, 0xa0 ;  /* 0x0182800000007b1d */ /* 0x000fe20000010000 */
[C---:B------:R-:W-:Y:S01]  /*4d50*/  IMAD.SHL.U32 R4, R77.reuse, 0x20, RZ ;  /* 0x000000204d047824 */ /* 0x040fe200078e00ff */
[C---:B------:R-:W-:Y:S01]  /*4d60*/  R2P PR, R77.reuse, 0x6 ;  /* 0x000000064d007804 */ /* 0x040fe20000000000 */
[C---:B------:R-:W-:Y:S01]  /*4d70*/  IMAD.SHL.U32 R68, R77.reuse, 0x4, RZ ;  /* 0x000000044d447824 */ /* 0x040fe200078e00ff */
[----:B------:R-:W-:Y:S01]  /*4d80*/  CS2R R72, SRZ ;  /* 0x0000000000487805 */ /* 0x000fe2000001ff00 */
[C---:B------:R-:W-:Y:S01]  /*4d90*/  IMAD.U32 R32, R77.reuse, 0x10000, RZ ;  /* 0x000100004d207824 */ /* 0x040fe200078e00ff */
[----:B------:R-:W-:Y:S02]  /*4da0*/  UMOV UR48, 0x400 ;  /* 0x0000040000307882 */ /* 0x000fe40000000000 */
[----:B------:R-:W1:Y:S01]  /*4db0*/  LDC R67, c[0x0][0x370] ;  /* 0x0000dc00ff437b82 */ /* 0x000e620000000800 */
[----:B------:R-:W-:Y:S01]  /*4dc0*/  ULEA UR48, UR37, UR48, 0x18 ;  /* 0x0000003025307291 */ /* 0x000fe2000f8ec0ff */
[C---:B------:R-:W-:Y:S01]  /*4dd0*/  LOP3.LUT R3, R4.reuse, 0xe0, RZ, 0xc0, !PT ;  /* 0x000000e004037812 */ /* 0x040fe200078ec0ff */
[----:B------:R-:W-:Y:S01]  /*4de0*/  IMAD.SHL.U32 R2, R77, 0x10, RZ ;  /* 0x000000104d027824 */ /* 0x000fe200078e00ff */
[----:B------:R-:W-:Y:S01]  /*4df0*/  LOP3.LUT R4, R4, 0x100, RZ, 0xc0, !PT ;  /* 0x0000010004047812 */ /* 0x000fe200078ec0ff */
[----:B------:R-:W-:Y:S01]  /*4e00*/  UIADD3 UR4, UPT, UPT, UR48, 0x400, URZ ;  /* 0x0000040030047890 */ /* 0x000fe2000fffe0ff */
[----:B------:R-:W-:Y:S01]  /*4e10*/  LOP3.LUT R68, R3, 0x1c, R68, 0xf8, !PT ;  /* 0x0000001c03447812 */ /* 0x000fe200078ef844 */
[----:B------:R-:W-:Y:S01]  /*4e20*/  IMAD.MOV.U32 R76, RZ, RZ, 0x10 ;  /* 0x00000010ff4c7424 */ /* 0x000fe200078e00ff */
[----:B------:R-:W2:Y:S01]  /*4e30*/  LDC R28, c[0x0][0xb0c] ;  /* 0x0002c300ff1c7b82 */ /* 0x000ea20000000800 */
[----:B------:R-:W-:Y:S01]  /*4e40*/  SHF.R.U32.HI R3, RZ, 0x2, R77 ;  /* 0x00000002ff037819 */ /* 0x000fe2000001164d */
[----:B------:R-:W-:Y:S01]  /*4e50*/  IMAD.MOV.U32 R75, RZ, RZ, 0x20 ;  /* 0x00000020ff4b7424 */ /* 0x000fe200078e00ff */
[----:B------:R-:W-:Y:S01]  /*4e60*/  LOP3.LUT R32, R32, 0x600000, RZ, 0xc0, !PT ;  /* 0x0060000020207812 */ /* 0x000fe200078ec0ff */
[----:B------:R-:W-:Y:S01]  /*4e70*/  IMAD.MOV.U32 R74, RZ, RZ, 0x1 ;  /* 0x00000001ff4a7424 */ /* 0x000fe200078e00ff */
[----:B------:R-:W-:Y:S01]  /*4e80*/  LOP3.LUT R2, R4, 0x600, R2, 0xf8, !PT ;  /* 0x0000060004027812 */ /* 0x000fe200078ef802 */
[----:B------:R-:W-:Y:S01]  /*4e90*/  IMAD.MOV.U32 R31, RZ, RZ, RZ ;  /* 0x000000ffff1f7224 */ /* 0x000fe200078e00ff */
[----:B------:R-:W-:Y:S01]  /*4ea0*/  LOP3.LUT R68, R68, 0x4, R3, 0x78, !PT ;  /* 0x0000000444447812 */ /* 0x000fe200078e7803 */
[----:B------:R-:W4:Y:S01]  /*4eb0*/  LDC R65, c[0x0][0xb20] ;  /* 0x0002c800ff417b82 */ /* 0x000f220000000800 */
[----:B------:R-:W3:Y:S01]  /*4ec0*/  LDS R0, [UR48+0x140] ;  /* 0x00014030ff007984 */ /* 0x000ee20008000800 */
[----:B------:R-:W-:Y:S01]  /*4ed0*/  LOP3.LUT R77, R77, 0x60, RZ, 0xc0, !PT ;  /* 0x000000604d4d7812 */ /* 0x000fe200078ec0ff */
[----:B------:R-:W-:Y:S01]  /*4ee0*/  IMAD.MOV.U32 R80, RZ, RZ, RZ ;  /* 0x000000ffff507224 */ /* 0x000fe200078e00ff */
[----:B------:R-:W-:Y:S01]  /*4ef0*/  LOP3.LUT R68, R2, R68, RZ, 0xfc, !PT ;  /* 0x0000004402447212 */ /* 0x000fe200078efcff */
[----:B------:R-:W-:Y:S01]  /*4f00*/  IMAD.U32 R70, RZ, RZ, UR4 ;  /* 0x00000004ff467e24 */ /* 0x000fe2000f8e00ff */
[----:B------:R-:W-:Y:S01]  /*4f10*/  SEL R76, R76, 0xfffffff0, !P2 ;  /* 0xfffffff04c4c7807 */ /* 0x000fe20005000000 */
[----:B------:R-:W1:Y:S01]  /*4f20*/  LDCU.64 UR52, c[0x0][0x348] ;  /* 0x00006900ff3477ac */ /* 0x000e620008000a00 */
[----:B------:R-:W1:Y:S01]  /*4f30*/  LDC R27, c[0x0][0xb30] ;  /* 0x0002cc00ff1b7b82 */ /* 0x000e620000000800 */
[----:B------:R-:W-:Y:S01]  /*4f40*/  SEL R75, R75, 0xffffffe0, !P1 ;  /* 0xffffffe04b4b7807 */ /* 0x000fe20004800000 */
[----:B------:R-:W1:Y:S01]  /*4f50*/  LDCU.64 UR38, c[0x0][0x888] ;  /* 0x00011100ff2677ac */ /* 0x000e620008000a00 */
[----:B------:R-:W1:Y:S05]  /*4f60*/  LDCU.64 UR44, c[0x0][0x890] ;  /* 0x00011200ff2c77ac */ /* 0x000e6a0008000a00 */
[----:B------:R-:W1:Y:S01]  /*4f70*/  LDC.64 R60, c[0x0][0xb10] ;  /* 0x0002c400ff3c7b82 */ /* 0x000e620000000a00 */
[----:B------:R-:W-:Y:S01]  /*4f80*/  UMOV UR49, URZ ;  /* 0x000000ff00317c82 */ /* 0x000fe20008000000 */
[----:B------:R-:W-:-:S06]  /*4f90*/  UMOV UR51, URZ ;  /* 0x000000ff00337c82 */ /* 0x000fcc0008000000 */
[----:B------:R-:W1:Y:S08]  /*4fa0*/  LDC.64 R24, c[0x0][0xb18] ;  /* 0x0002c600ff187b82 */ /* 0x000e700000000a00 */
[----:B------:R-:W1:Y:S08]  /*4fb0*/  LDC.64 R22, c[0x0][0xb28] ;  /* 0x0002ca00ff167b82 */ /* 0x000e700000000a00 */
[----:B------:R-:W1:Y:S01]  /*4fc0*/  LDC.64 R58, c[0x0][0x8b0] ;  /* 0x00022c00ff3a7b82 */ /* 0x000e620000000a00 */
[----:B---3--:R-:W-:-:S07]  /*4fd0*/  IMAD.IADD R32, R0, 0x1, R32 ;  /* 0x0000000100207824 */ /* 0x008fce00078e0220 */
[----:B------:R-:W3:Y:S08]  /*4fe0*/  LDC.64 R56, c[0x0][0x8a8] ;  /* 0x00022a00ff387b82 */ /* 0x000ef00000000a00 */
[----:B--2-4-:R-:W1:Y:S02]  /*4ff0*/  LDC R66, c[0x0][0x374] ;  /* 0x0000dd00ff427b82 */ /* 0x014e640000000800 */
.L_x_126:
[----:B------:R-:W-:Y:S02]  /*5000*/  LEA R0, R80, UR48, 0x3 ;  /* 0x0000003050007c11 */ /* 0x000fe4000f8e18ff */
[----:B------:R-:W-:Y:S02]  /*5010*/  SHF.L.U32 R2, R72, 0x1f, RZ ;  /* 0x0000001f48027819 */ /* 0x000fe400000006ff */
[----:B------:R-:W-:Y:S02]  /*5020*/  LEA R16, R80, UR48, 0x4 ;  /* 0x0000003050107c11 */ /* 0x000fe4000f8e20ff */
[----:B------:R-:W2:Y:S02]  /*5030*/  SYNCS.PHASECHK.TRANS64.TRYWAIT P0, [R0+URZ+0x90], R2 ;  /* 0x00009002000075a7 */ /* 0x000ea400080011ff */
[----:B--2---:R-:W-:Y:S05]  /*5040*/  @!P0 BRA `(.L_x_83) ;  /* 0x0000003c00bc8947 */ /* 0x004fea0003800000 */
.L_x_174:
[----:B------:R-:W4:Y:S01]  /*5050*/  LDC.64 R10, c[0x0][0xb10] ;  /* 0x0002c400ff0a7b82 */ /* 0x000f220000000a00 */
[----:B------:R-:W3:Y:S01]  /*5060*/  LDS.128 R16, [R16+0x120] ;  /* 0x0001200010107984 */ /* 0x000ee20000000c00 */
[----:B-1----:R-:W-:Y:S01]  /*5070*/  ISETP.NE.AND P1, PT, R27, 0x1, PT ;  /* 0x000000011b00780c */ /* 0x002fe20003f25270 */
[----:B--2---:R-:W-:Y:S01]  /*5080*/  VIADD R0, R0, 0xa0 ;  /* 0x000000a000007836 */ /* 0x004fe20000000000 */
[----:B------:R-:W-:Y:S04]  /*5090*/  ISETP.GE.AND P0, PT, R26, 0x1, PT ;  /* 0x000000011a00780c */ /* 0x000fe80003f06270 */
[----:B------:R-:W1:Y:S01]  /*50a0*/  LDC.64 R8, c[0x0][0xb18] ;  /* 0x0002c600ff087b82 */ /* 0x000e620000000a00 */
[----:B------:R-:W-:Y:S01]  /*50b0*/  PRMT R0, RZ, 0x654, R0 ;  /* 0x00000654ff007816 */ /* 0x000fe20000000000 */
[----:B------:R-:W-:Y:S01]  /*50c0*/  @!PT LDS RZ, [RZ] ;  /* 0x00000000fffff984 */ /* 0x000fe20000000800 */
[----:B------:R-:W-:Y:S01]  /*50d0*/  @!PT LDS RZ, [RZ] ;  /* 0x00000000fffff984 */ /* 0x000fe20000000800 */
[----:B------:R-:W-:Y:S01]  /*50e0*/  @!PT LDS RZ, [RZ] ;  /* 0x00000000fffff984 */ /* 0x000fe20000000800 */
[----:B------:R-:W-:Y:S01]  /*50f0*/  @!PT LDS RZ, [RZ] ;  /* 0x00000000fffff984 */ /* 0x000fe20000000800 */
[----:B------:R2:W-:Y:S06]  /*5100*/  MEMBAR.ALL.CTA ;  /* 0x0000000000007992 */ /* 0x0005ec0000008000 */
[----:B--2---:R-:W2:Y:S01]  /*5110*/  FENCE.VIEW.ASYNC.S ;  /* 0x00000000000073c6 */ /* 0x004ea20000000000 */
[----:B------:R-:W1:Y:S08]  /*5120*/  @!P1 LDC R12, c[0x0][0xb20] ;  /* 0x0002c800ff0c9b82 */ /* 0x000e700000000800 */
[----:B------:R-:W1:Y:S01]  /*5130*/  @!P1 LDC R7, c[0x0][0xb0c] ;  /* 0x0002c300ff079b82 */ /* 0x000e620000000800 */
[----:B--2---:R2:W-:Y:S01]  /*5140*/  SYNCS.ARRIVE.TRANS64.RED.A1T0 RZ, [R0+URZ], RZ ;  /* 0x000000ff00ff79a7 */ /* 0x0045e200081004ff */
[----:B---3--:R-:W-:Y:S04]  /*5150*/  LOP3.LUT P4, RZ, R18, 0x1, RZ, 0xc0, !PT ;  /* 0x0000000112ff7812 */ /* 0x008fe8000788c0ff */
[----:B------:R-:W-:Y:S09]  /*5160*/  P2R R78, PR, RZ, 0x10 ;  /* 0x00000010ff4e7803 */ /* 0x000ff20000000000 */
[----:B------:R-:W-:Y:S02]  /*5170*/  @P4 MOV R30, R16 ;  /* 0x00000010001e4202 */ /* 0x000fe40000000f00 */
[----:B------:R-:W-:Y:S01]  /*5180*/  @P4 LOP3.LUT R29, R17, 0xffff, RZ, 0xc0, !PT ;  /* 0x0000ffff111d4812 */ /* 0x000fe200078ec0ff */
[----:B--2-4-:R-:W-:Y:S06]  /*5190*/  @!P0 BRA `(.L_x_84) ;  /* 0x0000000000a48947 */ /* 0x014fec0003800000 */
[----:B------:R-:W-:Y:S01]  /*51a0*/  IMAD.HI.U32 R0, R66, R25, RZ ;  /* 0x0000001942007227 */ /* 0x000fe200078e00ff */
[----:B------:R-:W-:Y:S02]  /*51b0*/  ISETP.NE.AND P0, PT, R24, 0x1, PT ;  /* 0x000000011800780c */ /* 0x000fe40003f05270 */
[----:B------:R-:W-:Y:S01]  /*51c0*/  ISETP.NE.AND P2, PT, R26, 0x1, PT ;  /* 0x000000011a00780c */ /* 0x000fe20003f45270 */
[----:B------:R-:W-:Y:S01]  /*51d0*/  IMAD.HI.U32 R4, R67, R60, RZ ;  /* 0x0000003c43047227 */ /* 0x000fe200078e00ff */
[----:B------:R-:W-:Y:S02]  /*51e0*/  SHF.R.U32.HI R0, RZ, R65, R0 ;  /* 0x00000041ff007219 */ /* 0x000fe40000011600 */
[----:B------:R-:W-:Y:S01]  /*51f0*/  ISETP.NE.AND P3, PT, R28, 0x1, PT ;  /* 0x000000011c00780c */ /* 0x000fe20003f65270 */
[----:B------:R-:W-:Y:S01]  /*5200*/  IMAD.HI.U32 R6, R29, R25, RZ ;  /* 0x000000191d067227 */ /* 0x000fe200078e00ff */
[-C--:B------:R-:W-:Y:S02]  /*5210*/  SHF.R.U32.HI R4, RZ, R61.reuse, R4 ;  /* 0x0000003dff047219 */ /* 0x080fe40000011604 */
[----:B------:R-:W-:Y:S01]  /*5220*/  SEL R0, R66, R0, !P0 ;  /* 0x0000000042007207 */ /* 0x000fe20004000000 */
[----:B------:R-:W-:Y:S01]  /*5230*/  IMAD.HI.U32 R5, R30, R60, RZ ;  /* 0x0000003c1e057227 */ /* 0x000fe200078e00ff */
[----:B------:R-:W-:Y:S03]  /*5240*/  SEL R4, R67, R4, !P3 ;  /* 0x0000000443047207 */ /* 0x000fe60005800000 */
[-C--:B------:R-:W-:Y:S01]  /*5250*/  IMAD.HI.U32 R3, R0, R22.reuse, RZ ;  /* 0x0000001600037227 */ /* 0x080fe200078e00ff */
[----:B------:R-:W-:Y:S03]  /*5260*/  SHF.R.U32.HI R5, RZ, R61, R5 ;  /* 0x0000003dff057219 */ /* 0x000fe60000011605 */
[----:B------:R-:W-:Y:S01]  /*5270*/  IMAD.HI.U32 R2, R4, R22, RZ ;  /* 0x0000001604027227 */ /* 0x000fe200078e00ff */
[----:B------:R-:W-:Y:S02]  /*5280*/  @P2 SHF.R.U32.HI R0, RZ, R23, R3 ;  /* 0x00000017ff002219 */ /* 0x000fe40000011603 */
[----:B------:R-:W-:Y:S02]  /*5290*/  SHF.R.U32.HI R3, RZ, R65, R6 ;  /* 0x00000041ff037219 */ /* 0x000fe40000011606 */
[----:B------:R-:W-:Y:S01]  /*52a0*/  @P2 SHF.R.U32.HI R4, RZ, R23, R2 ;  /* 0x00000017ff042219 */ /* 0x000fe20000011602 */
[----:B------:R-:W-:Y:S01]  /*52b0*/  IMAD R0, R26, R0, RZ ;  /* 0x000000001a007224 */ /* 0x000fe200078e02ff */
[----:B------:R-:W-:Y:S02]  /*52c0*/  SEL R3, R29, R3, !P0 ;  /* 0x000000031d037207 */ /* 0x000fe40004000000 */
[----:B------:R-:W-:Y:S01]  /*52d0*/  SEL R2, R30, R5, !P3 ;  /* 0x000000051e027207 */ /* 0x000fe20005800000 */
[----:B------:R-:W-:Y:S01]  /*52e0*/  IMAD R5, R26, R4, RZ ;  /* 0x000000041a057224 */ /* 0x000fe200078e02ff */
[C---:B------:R-:W-:Y:S01]  /*52f0*/  ISETP.GE.AND P0, PT, R3.reuse, R0, PT ;  /* 0x000000000300720c */ /* 0x040fe20003f06270 */
[C---:B------:R-:W-:Y:S03]  /*5300*/  IMAD.HI.U32 R0, R3.reuse, R22, RZ ;  /* 0x0000001603007227 */ /* 0x040fe600078e00ff */
[C---:B------:R-:W-:Y:S02]  /*5310*/  ISETP.GE.OR P0, PT, R2.reuse, R5, P0 ;  /* 0x000000050200720c */ /* 0x040fe40000706670 */
[----:B------:R-:W-:Y:S04]  /*5320*/  SHF.R.U32.HI R0, RZ, R23, R0 ;  /* 0x00000017ff007219 */ /* 0x000fe80000011600 */
[C---:B------:R-:W-:Y:S05]  /*5330*/  SEL R6, R3.reuse, R0, !P2 ;  /* 0x0000000003067207 */ /* 0x040fea0005000000 */
        /* <DEDUP_REMOVED lines=14> */
[----:B------:R-:W-:Y:S07]  /*5420*/  IMAD R29, R3, R24, R29 ;  /* 0x00000018031d7224 */ /* 0x000fee00078e021d */
.L_x_84:
[----:B-1----:R-:W-:Y:S01]  /*5430*/  @!P1 ISETP.NE.AND P0, PT, R8, 0x1, PT ;  /* 0x000000010800980c */ /* 0x002fe20003f05270 */
[----:B------:R-:W-:Y:S01]  /*5440*/  @!P1 IMAD.HI.U32 R2, R29, R9, RZ ;  /* 0x000000091d029227 */ /* 0x000fe200078e00ff */
[----:B------:R-:W-:Y:S01]  /*5450*/  R2UR UR42, R15 ;  /* 0x000000000f2a72ca */ /* 0x000fe200000e0000 */
[----:B------:R-:W-:Y:S01]  /*5460*/  BSSY.RECONVERGENT B6, `(.L_x_85) ;  /* 0x0000031000067945 */ /* 0x000fe20003800200 */
[----:B------:R-:W-:Y:S01]  /*5470*/  R2UR UR41, R14 ;  /* 0x000000000e2972ca */ /* 0x000fe200000e0000 */
[----:B------:R-:W-:Y:S01]  /*5480*/  @!P1 IMAD.HI.U32 R0, R30, R10, RZ ;  /* 0x0000000a1e009227 */ /* 0x000fe200078e00ff */
[----:B------:R-:W-:Y:S02]  /*5490*/  @!P1 SHF.R.U32.HI R2, RZ, R12, R2 ;  /* 0x0000000cff029219 */ /* 0x000fe40000011602 */
[----:B------:R-:W-:Y:S01]  /*54a0*/  @!P1 ISETP.NE.AND P2, PT, R7, 0x1, PT ;  /* 0x000000010700980c */ /* 0x000fe20003f45270 */
[----:B------:R-:W-:Y:S01]  /*54b0*/  VIADD R80, R80, 0x1 ;  /* 0x0000000150507836 */ /* 0x000fe20000000000 */
[----:B------:R-:W-:Y:S02]  /*54c0*/  @!P1 SEL R2, R29, R2, !P0 ;  /* 0x000000021d029207 */ /* 0x000fe40004000000 */
[----:B------:R-:W-:Y:S02]  /*54d0*/  @!P1 SHF.R.U32.HI R0, RZ, R11, R0 ;  /* 0x0000000bff009219 */ /* 0x000fe40000011600 */
[----:B------:R-:W-:Y:S01]  /*54e0*/  LOP3.LUT P0, RZ, R70, 0x3f0, RZ, 0xc0, !PT ;  /* 0x000003f046ff7812 */ /* 0x000fe2000780c0ff */
[----:B------:R-:W-:Y:S01]  /*54f0*/  USHF.L.U32 UR42, UR42, 0x6, URZ ;  /* 0x000000062a2a7899 */ /* 0x000fe200080006ff */
[----:B------:R-:W-:Y:S01]  /*5500*/  @!P1 SEL R3, R30, R0, !P2 ;  /* 0x000000001e039207 */ /* 0x000fe20005000000 */
[----:B------:R-:W-:Y:S01]  /*5510*/  USHF.L.U32 UR41, UR41, 0x7, URZ ;  /* 0x0000000729297899 */ /* 0x000fe200080006ff */
[----:B------:R-:W-:Y:S03]  /*5520*/  @P4 SHF.R.U32.HI R71, RZ, 0x10, R17 ;  /* 0x00000010ff474819 */ /* 0x000fe60000011611 */
[----:B------:R-:W-:Y:S02]  /*5530*/  @!P1 IMAD.IADD R0, R2, 0x1, -R3 ;  /* 0x0000000102009824 */ /* 0x000fe400078e0a03 */
[----:B------:R-:W-:Y:S02]  /*5540*/  @!P1 IMAD.IADD R2, R3, 0x1, -R2 ;  /* 0x0000000103029824 */ /* 0x000fe400078e0a02 */
[----:B------:R-:W-:Y:S02]  /*5550*/  @!P1 IMAD R30, R0, R7, R30 ;  /* 0x00000007001e9224 */ /* 0x000fe400078e021e */
[----:B------:R-:W-:Y:S01]  /*5560*/  @!P1 IMAD R29, R2, R8, R29 ;  /* 0x00000008021d9224 */ /* 0x000fe200078e021d */
[----:B------:R-:W-:Y:S06]  /*5570*/  @!P0 BRA `(.L_x_86) ;  /* 0x00000000007c8947 */ /* 0x000fec0003800000 */
[----:B------:R-:W1:Y:S01]  /*5580*/  LDCU.64 UR8, c[0x4][0x80] ;  /* 0x01001000ff0877ac */ /* 0x000e620008000a00 */
[----:B------:R-:W-:Y:S01]  /*5590*/  MOV R2, 0x0 ;  /* 0x0000000000027802 */ /* 0x000fe20000000f00 */
[----:B------:R-:W-:Y:S02]  /*55a0*/  HFMA2 R12, -RZ, RZ, 0, 5.9604644775390625e-08 ;  /* 0x00000001ff0c7431 */ /* 0x000fe400000001ff */
[----:B------:R-:W-:Y:S01]  /*55b0*/  IMAD.MOV.U32 R8, RZ, RZ, 0x70 ;  /* 0x00000070ff087424 */ /* 0x000fe200078e00ff */
[----:B------:R2:W3:Y:S01]  /*55c0*/  LDC.64 R14, c[0x4][R2] ;  /* 0x01000000020e7b82 */ /* 0x0004e20000000a00 */
[----:B------:R-:W4:Y:S01]  /*55d0*/  LDCU.64 UR6, c[0x4][0x88] ;  /* 0x01001100ff0677ac */ /* 0x000f220008000a00 */
[----:B------:R-:W-:Y:S01]  /*55e0*/  IMAD.MOV.U32 R13, RZ, RZ, RZ ;  /* 0x000000ffff0d7224 */ /* 0x000fe200078e00ff */
[----:B------:R-:W2:Y:S01]  /*55f0*/  LDCU.64 UR4, c[0x4][0x8] ;  /* 0x01000100ff0477ac */ /* 0x000ea20008000a00 */
[----:B-1----:R-:W-:Y:S01]  /*5600*/  MOV R5, UR9 ;  /* 0x0000000900057c02 */ /* 0x002fe20008000f00 */
[----:B------:R-:W-:Y:S01]  /*5610*/  IMAD.U32 R4, RZ, RZ, UR8 ;  /* 0x00000008ff047e24 */ /* 0x000fe2000f8e00ff */
[----:B----4-:R-:W-:Y:S01]  /*5620*/  MOV R7, UR7 ;  /* 0x0000000700077c02 */ /* 0x010fe20008000f00 */
[----:B------:R-:W-:Y:S01]  /*5630*/  IMAD.U32 R6, RZ, RZ, UR6 ;  /* 0x00000006ff067e24 */ /* 0x000fe2000f8e00ff */
[----:B--2---:R-:W-:Y:S01]  /*5640*/  MOV R11, UR5 ;  /* 0x00000005000b7c02 */ /* 0x004fe20008000f00 */
[----:B------:R-:W-:Y:S02]  /*5650*/  IMAD.U32 R10, RZ, RZ, UR4 ;  /* 0x00000004ff0a7e24 */ /* 0x000fe4000f8e00ff */
[----:B------:R-:W-:Y:S07]  /*5660*/  LEPC R20, `(.L_x_87) ;  /* 0x000000001014794e */ /* 0x000fee0000000000 */
[----:B---3-5:R-:W-:Y:S05]  /*5670*/  CALL.ABS.NOINC R14 ;  /* 0x000000000e007343 */ /* 0x028fea0003c00000 */
.L_x_87:
[----:B------:R-:W1:Y:S01]  /*5680*/  LDCU.64 UR8, c[0x4][0x80] ;  /* 0x01001000ff0877ac */ /* 0x000e620008000a00 */
[----:B------:R-:W2:Y:S01]  /*5690*/  LDC.64 R2, c[0x4][R2] ;  /* 0x0100000002027b82 */ /* 0x000ea20000000a00 */
[----:B------:R-:W-:Y:S02]  /*56a0*/  HFMA2 R12, -RZ, RZ, 0, 5.9604644775390625e-08 ;  /* 0x00000001ff0c7431 */ /* 0x000fe400000001ff */
[----:B------:R-:W-:Y:S02]  /*56b0*/  IMAD.MOV.U32 R8, RZ, RZ, 0x70 ;  /* 0x00000070ff087424 */ /* 0x000fe400078e00ff */
[----:B------:R-:W-:Y:S01]  /*56c0*/  IMAD.MOV.U32 R13, RZ, RZ, RZ ;  /* 0x000000ffff0d7224 */ /* 0x000fe200078e00ff */
[----:B------:R-:W3:Y:S01]  /*56d0*/  LDCU.64 UR6, c[0x4][0x88] ;  /* 0x01001100ff0677ac */ /* 0x000ee20008000a00 */
[----:B------:R-:W4:Y:S01]  /*56e0*/  LDCU.64 UR4, c[0x4][0x8] ;  /* 0x01000100ff0477ac */ /* 0x000f220008000a00 */
[----:B-1----:R-:W-:Y:S02]  /*56f0*/  MOV R4, UR8 ;  /* 0x0000000800047c02 */ /* 0x002fe40008000f00 */
[----:B------:R-:W-:Y:S02]  /*5700*/  MOV R5, UR9 ;  /* 0x0000000900057c02 */ /* 0x000fe40008000f00 */
[----:B---3--:R-:W-:Y:S01]  /*5710*/  MOV R7, UR7 ;  /* 0x0000000700077c02 */ /* 0x008fe20008000f00 */
[----:B------:R-:W-:Y:S01]  /*5720*/  IMAD.U32 R6, RZ, RZ, UR6 ;  /* 0x00000006ff067e24 */ /* 0x000fe2000f8e00ff */
[----:B----4-:R-:W-:Y:S01]  /*5730*/  MOV R11, UR5 ;  /* 0x00000005000b7c02 */ /* 0x010fe20008000f00 */
[----:B------:R-:W-:Y:S02]  /*5740*/  IMAD.U32 R10, RZ, RZ, UR4 ;  /* 0x00000004ff0a7e24 */ /* 0x000fe4000f8e00ff */
[----:B------:R-:W-:Y:S07]  /*5750*/  LEPC R20, `(.L_x_86) ;  /* 0x000000001014794e */ /* 0x000fee0000000000 */
[----:B--2---:R-:W-:Y:S05]  /*5760*/  CALL.ABS.NOINC R2 ;  /* 0x0000000002007343 */ /* 0x004fea0003c00000 */
.L_x_86:
[----:B------:R-:W-:Y:S05]  /*5770*/  BSYNC.RECONVERGENT B6 ;  /* 0x0000000000067941 */ /* 0x000fea0003800200 */
.L_x_85:
[----:B------:R-:W-:Y:S01]  /*5780*/  ISETP.NE.U32.AND P4, PT, R58, RZ, PT ;  /* 0x000000ff3a00720c */ /* 0x000fe20003f85070 */
[----:B------:R-:W-:Y:S01]  /*5790*/  UISETP.NE.AND UP2, UPT, UR50, URZ, UPT ;  /* 0x000000ff3200728c */ /* 0x000fe2000bf45270 */
[----:B------:R-:W-:Y:S01]  /*57a0*/  ISETP.NE.U32.AND P2, PT, RZ, UR38, PT ;  /* 0x00000026ff007c0c */ /* 0x000fe2000bf45070 */
[----:B------:R-:W-:Y:S01]  /*57b0*/  UISETP.NE.U32.AND UP1, UPT, UR44, URZ, UPT ;  /* 0x000000ff2c00728c */ /* 0x000fe2000bf25070 */
[----:B------:R-:W-:Y:S01]  /*57c0*/  ISETP.NE.AND.EX P4, PT, R59, RZ, PT, P4 ;  /* 0x000000ff3b00720c */ /* 0x000fe20003f85340 */
[----:B------:R-:W-:Y:S01]  /*57d0*/  UPLOP3.LUT UP0, UPT, UPT, UPT, UPT, 0x40, 0x4 ;  /* 0x000000000004789c */ /* 0x000fe20003f0e870 */
[----:B------:R-:W-:Y:S01]  /*57e0*/  ISETP.NE.AND.EX P2, PT, RZ, UR39, PT, P2 ;  /* 0x00000027ff007c0c */ /* 0x000fe2000bf45320 */
[----:B------:R-:W-:Y:S01]  /*57f0*/  UISETP.NE.AND.EX UP1, UPT, UR45, URZ, UPT, UP1 ;  /* 0x000000ff2d00728c */ /* 0x000fe2000bf25310 */
[----:B------:R-:W-:Y:S04]  /*5800*/  PLOP3.LUT P1, PT, PT, PT, UP2, 0x80, 0x8 ;  /* 0x000000000008781c */ /* 0x000fe80003f2f028 */
[----:B------:R-:W-:Y:S06]  /*5810*/  @UP2 UPLOP3.LUT UP0, UPT, UPT, UPT, UP1, 0x80, 0x8 ;  /* 0x000000000008289c */ /* 0x000fec0003f0f010 */
[----:B------:R-:W-:Y:S01]  /*5820*/  PLOP3.LUT P0, PT, PT, PT, UP0, 0x80, 0x8 ;  /* 0x000000000008781c */ /* 0x000fe20003f0f008 */
[----:B------:R-:W-:Y:S01]  /*5830*/  @!UPT UIADD3 URZ, UPT, UPT, URZ, URZ, URZ ;  /* 0x000000fffffff290 */ /* 0x000fe2000fffe0ff */
[----:B------:R-:W-:Y:S11]  /*5840*/  BRA.U !UP1, `(.L_x_88) ;  /* 0x0000000109387547 */ /* 0x000ff6000b800000 */
[----:B------:R-:W-:Y:S01]  /*5850*/  UISETP.NE.U32.AND UP0, UPT, UR38, URZ, UPT ;  /* 0x000000ff2600728c */ /* 0x000fe2000bf05070 */
[----:B------:R-:W-:Y:S02]  /*5860*/  HFMA2 R0, -RZ, RZ, 0, 5.9604644775390625e-08 ;  /* 0x00000001ff007431 */ /* 0x000fe400000001ff */
[----:B------:R-:W-:Y:S01]  /*5870*/  IMAD.MOV.U32 R64, RZ, RZ, 0x1 ;  /* 0x00000001ff407424 */ /* 0x000fe200078e00ff */
[----:B------:R-:W-:Y:S06]  /*5880*/  UISETP.NE.AND.EX UP0, UPT, UR39, URZ, UPT, UP0 ;  /* 0x000000ff2700728c */ /* 0x000fec000bf05300 */
[----:B------:R-:W-:Y:S05]  /*5890*/  PLOP3.LUT P3, PT, PT, PT, UP0, 0x80, 0x8 ;  /* 0x000000000008781c */ /* 0x000fea0003f6f008 */
[----:B------:R-:W1:Y:S01]  /*58a0*/  @UP0 LDCU.64 UR6, c[0x0][0x888] ;  /* 0x00011100ff0607ac */ /* 0x000e620008000a00 */
[----:B------:R-:W-:Y:S07]  /*58b0*/  @UP0 UIMAD UR4, UR36, UR44, URZ ;  /* 0x0000002c240402a4 */ /* 0x000fee000f8e02ff */
[----:B------:R-:W-:Y:S01]  /*58c0*/  @!P3 PRMT R64, R0, 0x7610, R64 ;  /* 0x000076100040b816 */ /* 0x000fe20000000040 */
[----:B-1----:R-:W-:Y:S03]  /*58d0*/  @UP0 UIMAD.WIDE UR6, UR4, 0x4, UR6 ;  /* 0x00000004040608a5 */ /* 0x002fe6000f8e0206 */
[----:B------:R-:W1:Y:S03]  /*58e0*/  @!UP0 LDCU UR4, c[0x0][0x880] ;  /* 0x00011000ff0487ac */ /* 0x000e660008000800 */
[----:B------:R-:W-:Y:S01]  /*58f0*/  IMAD.U32 R2, RZ, RZ, UR6 ;  /* 0x00000006ff027e24 */ /* 0x000fe2000f8e00ff */
[----:B------:R-:W-:Y:S05]  /*5900*/  MOV R3, UR7 ;  /* 0x0000000700037c02 */ /* 0x000fea0008000f00 */
[----:B-----5:R2:W5:Y:S02]  /*5910*/  @P3 LDG.E R35, desc[UR46][R2.64] ;  /* 0x0000002e02233981 */ /* 0x020564000c1e1900 */
[----:B-12---:R-:W-:Y:S02]  /*5920*/  @!P3 IMAD.U32 R35, RZ, RZ, UR4 ;  /* 0x00000004ff23be24 */ /* 0x006fe4000f8e00ff */
.L_x_88:
[----:B------:R-:W-:Y:S05]  /*5930*/  @!P4 BRA `(.L_x_89) ;  /* 0x000000000020c947 */ /* 0x000fea0003800000 */
[----:B------:R-:W-:Y:S04]  /*5940*/  ISETP.NE.U32.AND P3, PT, R56, RZ, PT ;  /* 0x000000ff3800720c */ /* 0x000fe80003f65070 */
[----:B------:R-:W-:Y:S11]  /*5950*/  ISETP.NE.AND.EX P3, PT, R57, RZ, PT, P3 ;  /* 0x000000ff3900720c */ /* 0x000ff60003f65330 */
[----:B------:R-:W-:Y:S02]  /*5960*/  @!UPT UIADD3 URZ, UPT, UPT, URZ, URZ, URZ ;  /* 0x000000fffffff290 */ /* 0x000fe4000fffe0ff */
[----:B------:R-:W1:Y:S01]  /*5970*/  @P3 LDC.64 R2, c[0x0][0x8a8] ;  /* 0x00022a00ff023b82 */ /* 0x000e620000000a00 */
[----:B------:R-:W-:Y:S04]  /*5980*/  @P3 IMAD R0, R58, UR36, RZ ;  /* 0x000000243a003c24 */ /* 0x000fe8000f8e02ff */
[----:B-1----:R-:W-:Y:S05]  /*5990*/  @P3 IMAD.WIDE R2, R0, 0x4, R2 ;  /* 0x0000000400023825 */ /* 0x002fea00078e0202 */
[----:B-----5:R1:W5:Y:S02]  /*59a0*/  @P3 LDG.E R33, desc[UR46][R2.64] ;  /* 0x0000002e02213981 */ /* 0x020364000c1e1900 */
[----:B-1----:R-:W2:Y:S02]  /*59b0*/  @!P3 LDC R33, c[0x0][0x8a0] ;  /* 0x00022800ff21bb82 */ /* 0x002ea40000000800 */
.L_x_89:
[----:B-----5:R-:W-:Y:S01]  /*59c0*/  FSETP.NEU.AND P3, PT, R35, RZ, PT ;  /* 0x000000ff2300720b */ /* 0x020fe20003f6d000 */
[----:B------:R-:W-:Y:S01]  /*59d0*/  IMAD.SHL.U32 R88, R68, 0x4, RZ ;  /* 0x0000000444587824 */ /* 0x000fe200078e00ff */
[----:B------:R-:W-:Y:S01]  /*59e0*/  SEL R4, RZ, 0xffffffff, P2 ;  /* 0xffffffffff047807 */ /* 0x000fe20001000000 */
[----:B------:R-:W-:Y:S01]  /*59f0*/  BSSY B1, `(.L_x_90) ;  /* 0x0000043000017945 */ /* 0x000fe20003800000 */
[----:B------:R-:W-:Y:S01]  /*5a00*/  @P1 LOP3.LUT P2, RZ, R64, 0xff, RZ, 0xc0, !PT ;  /* 0x000000ff40ff1812 */ /* 0x000fe2000784c0ff */
[----:B------:R-:W-:Y:S01]  /*5a10*/  VIADD R83, R88, UR48 ;  /* 0x0000003058537c36 */ /* 0x000fe20008000000 */
[----:B------:R-:W-:Y:S01]  /*5a20*/  @P1 SEL R0, RZ, 0xffffffff, P3 ;  /* 0xffffffffff001807 */ /* 0x000fe20001800000 */
[----:B------:R-:W-:Y:S01]  /*5a30*/  IMAD.MOV.U32 R89, RZ, RZ, 0x1 ;  /* 0x00000001ff597424 */ /* 0x000fe200078e00ff */
[----:B------:R-:W-:Y:S01]  /*5a40*/  LOP3.LUT R74, R74, 0x1, RZ, 0x3c, !PT ;  /* 0x000000014a4a7812 */ /* 0x000fe200078e3cff */
[----:B------:R-:W-:Y:S01]  /*5a50*/  IMAD.MOV.U32 R87, RZ, RZ, RZ ;  /* 0x000000ffff577224 */ /* 0x000fe200078e00ff */
[----:B------:R-:W-:Y:S02]  /*5a60*/  @P0 SEL R0, R4, R0, !P2 ;  /* 0x0000000004000207 */ /* 0x000fe40005000000 */
[----:B------:R-:W-:Y:S02]  /*5a70*/  CS2R R46, SRZ ;  /* 0x00000000002e7805 */ /* 0x000fe4000001ff00 */
[----:B------:R-:W-:Y:S02]  /*5a80*/  LEA R84, R31, UR48, 0x3 ;  /* 0x000000301f547c11 */ /* 0x000fe4000f8e18ff */
[----:B------:R-:W-:Y:S02]  /*5a90*/  CS2R R44, SRZ ;  /* 0x00000000002c7805 */ /* 0x000fe4000001ff00 */
[----:B------:R-:W-:Y:S02]  /*5aa0*/  @P1 LOP3.LUT R0, R0, 0x1, RZ, 0xc0, !PT ;  /* 0x0000000100001812 */ /* 0x000fe400078ec0ff */
[----:B------:R-:W-:Y:S02]  /*5ab0*/  CS2R R42, SRZ ;  /* 0x00000000002a7805 */ /* 0x000fe4000001ff00 */
[----:B------:R-:W-:Y:S02]  /*5ac0*/  SHF.L.U32 R2, R73, 0x1f, RZ ;  /* 0x0000001f49027819 */ /* 0x000fe400000006ff */
[----:B------:R-:W-:Y:S02]  /*5ad0*/  CS2R R40, SRZ ;  /* 0x0000000000287805 */ /* 0x000fe4000001ff00 */
[----:B------:R-:W-:Y:S02]  /*5ae0*/  ISETP.NE.U32.OR P6, PT, R0, 0x1, !P1 ;  /* 0x000000010000780c */ /* 0x000fe40004fc5470 */
[----:B------:R-:W-:Y:S02]  /*5af0*/  CS2R R50, SRZ ;  /* 0x0000000000327805 */ /* 0x000fe4000001ff00 */
[----:B------:R-:W-:Y:S02]  /*5b00*/  PLOP3.LUT P2, PT, PT, PT, UP1, 0x80, 0x8 ;  /* 0x000000000008781c */ /* 0x000fe40003f4f018 */
[----:B------:R-:W-:Y:S02]  /*5b10*/  CS2R R48, SRZ ;  /* 0x0000000000307805 */ /* 0x000fe4000001ff00 */
[----:B------:R-:W-:Y:S02]  /*5b20*/  LEA.HI R34, R31, R31, RZ, 0x1 ;  /* 0x0000001f1f227211 */ /* 0x000fe400078f08ff */
[----:B------:R-:W-:Y:S02]  /*5b30*/  CS2R R54, SRZ ;  /* 0x0000000000367805 */ /* 0x000fe4000001ff00 */
[----:B------:R-:W-:Y:S02]  /*5b40*/  LOP3.LUT P4, R79, R64, 0xff, RZ, 0xc0, !PT ;  /* 0x000000ff404f7812 */ /* 0x000fe4000788c0ff */
[----:B------:R-:W-:Y:S02]  /*5b50*/  CS2R R52, SRZ ;  /* 0x0000000000347805 */ /* 0x000fe4000001ff00 */
[----:B------:R-:W-:Y:S01]  /*5b60*/  SEL R3, RZ, 0xffffffff, P3 ;  /* 0xffffffffff037807 */ /* 0x000fe20001800000 */
[----:B------:R-:W-:Y:S01]  /*5b70*/  VIADD R85, R83, 0x400 ;  /* 0x0000040053557836 */ /* 0x000fe20000000000 */
[----:B------:R-:W-:Y:S01]  /*5b80*/  P2R R81, PR, RZ, 0x40 ;  /* 0x00000040ff517803 */ /* 0x000fe20000000000 */
[----:B------:R-:W-:Y:S01]  /*5b90*/  IMAD.IADD R82, R75, 0x1, R83 ;  /* 0x000000014b527824 */ /* 0x000fe200078e0253 */
[----:B------:R-:W-:Y:S02]  /*5ba0*/  @P6 SHF.L.U32 R0, R74, 0x1f, RZ ;  /* 0x0000001f4a006819 */ /* 0x000fe400000006ff */
[----:B------:R-:W-:Y:S02]  /*5bb0*/  @P2 SEL R3, R4, R3, !P4 ;  /* 0x0000000304032207 */ /* 0x000fe40006000000 */
[----:B------:R1:W3:Y:S02]  /*5bc0*/  @P6 SYNCS.PHASECHK.TRANS64.TRYWAIT P1, [UR48+0x40], R0 ;  /* 0x00004000ff0065a7 */ /* 0x0002e40008021130 */
[----:B------:R-:W-:Y:S04]  /*5bd0*/  LOP3.LUT R3, R3, 0x1, RZ, 0xc0, !PT ;  /* 0x0000000103037812 */ /* 0x000fe800078ec0ff */
[----:B------:R-:W-:Y:S04]  /*5be0*/  ISETP.NE.U32.AND P5, PT, R3, 0x1, PT ;  /* 0x000000010300780c */ /* 0x000fe80003fa5070 */
[----:B------:R-:W-:Y:S01]  /*5bf0*/  P2R R90, PR, RZ, 0x20 ;  /* 0x00000020ff5a7803 */ /* 0x000fe20000000000 */
[----:B------:R4:W2:Y:S01]  /*5c00*/  SYNCS.PHASECHK.TRANS64.TRYWAIT P0, [R84+URZ+0xb0], R2 ;  /* 0x0000b002540075a7 */ /* 0x0008a200080011ff */
[C---:B-1----:R-:W-:Y:S01]  /*5c10*/  IMAD.SHL.U32 R0, R34.reuse, 0x40, RZ ;  /* 0x0000004022007824 */ /* 0x042fe200078e00ff */
[----:B------:R-:W-:Y:S04]  /*5c20*/  LOP3.LUT R34, R34, 0xffe, RZ, 0xc0, !PT ;  /* 0x00000ffe22227812 */ /* 0x000fe800078ec0ff */
[----:B------:R-:W-:Y:S01]  /*5c30*/  LOP3.LUT R0, R0, 0xffffff80, RZ, 0xc0, !PT ;  /* 0xffffff8000007812 */ /* 0x000fe200078ec0ff */
[----:B------:R-:W-:Y:S04]  /*5c40*/  IMAD.IADD R34, R31, 0x1, -R34 ;  /* 0x000000011f227824 */ /* 0x000fe800078e0a22 */
[----:B------:R-:W-:Y:S04]  /*5c50*/  IMAD.IADD R0, R32, 0x1, R0 ;  /* 0x0000000120007824 */ /* 0x000fe800078e0200 */
[----:B------:R-:W-:Y:S01]  /*5c60*/  IMAD R34, R34, 0x100000, R0 ;  /* 0x0010000022227824 */ /* 0x000fe200078e0200 */
[----:B---3--:R-:W-:Y:S01]  /*5c70*/  @P6 SEL R89, RZ, 0x1, !P1 ;  /* 0x00000001ff596807 */ /* 0x008fe20004800000 */
[----:B----4-:R-:W-:Y:S06]  /*5c80*/  @!P6 BRA `(.L_x_91) ;  /* 0x000000000064e947 */ /* 0x010fec0003800000 */
[----:B------:R-:W-:Y:S01]  /*5c90*/  @P5 IMAD R5, R76, 0x4, R85 ;  /* 0x000000044c055824 */ /* 0x000fe200078e0255 */
[----:B------:R-:W-:Y:S01]  /*5ca0*/  ISETP.NE.AND P1, PT, R89, RZ, PT ;  /* 0x000000ff5900720c */ /* 0x000fe20003f25270 */
[----:B------:R-:W-:Y:S01]  /*5cb0*/  IMAD.MOV.U32 R46, RZ, RZ, RZ ;  /* 0x000000ffff2e7224 */ /* 0x000fe200078e00ff */
[----:B------:R-:W-:Y:S01]  /*5cc0*/  BSSY B0, `(.L_x_92) ;  /* 0x000000d000007945 */ /* 0x000fe20003800000 */
[----:B------:R-:W-:Y:S01]  /*5cd0*/  @P5 IMAD.IADD R4, R75, 0x1, R5 ;  /* 0x000000014b045824 */ /* 0x000fe200078e0205 */
[----:B------:R-:W-:Y:S02]  /*5ce0*/  CS2R R42, SRZ ;  /* 0x00000000002a7805 */ /* 0x000fe4000001ff00 */
[----:B------:R-:W-:Y:S02]  /*5cf0*/  CS2R R40, SRZ ;  /* 0x0000000000287805 */ /* 0x000fe4000001ff00 */
[----:B------:R-:W-:Y:S02]  /*5d00*/  CS2R R44, SRZ ;  /* 0x00000000002c7805 */ /* 0x000fe4000001ff00 */
[----:B------:R-:W-:Y:S02]  /*5d10*/  CS2R R54, SRZ ;  /* 0x0000000000367805 */ /* 0x000fe4000001ff00 */
[----:B------:R-:W-:Y:S02]  /*5d20*/  CS2R R52, SRZ ;  /* 0x0000000000347805 */ /* 0x000fe4000001ff00 */
[----:B------:R-:W-:Y:S02]  /*5d30*/  CS2R R50, SRZ ;  /* 0x0000000000327805 */ /* 0x000fe4000001ff00 */
[----:B------:R-:W-:Y:S01]  /*5d40*/  CS2R R48, SRZ ;  /* 0x0000000000307805 */ /* 0x000fe2000001ff00 */
[----:B------:R-:W-:Y:S06]  /*5d50*/  @P1 BRA `(.L_x_93) ;  /* 0x00000000000c1947 */ /* 0x000fec0003800000 */
[----:B------:R-:W-:Y:S04]  /*5d60*/  SHF.L.U32 R3, R74, 0x1f, RZ ;  /* 0x0000001f4a037819 */ /* 0x000fe800000006ff */
[----:B------:R-:W1:Y:S02]  /*5d70*/  SYNCS.PHASECHK.TRANS64.TRYWAIT P1, [UR48+0x40], R3 ;  /* 0x00004003ff0075a7 */ /* 0x000e640008021130 */
[----:B-1----:R-:W-:Y:S05]  /*5d80*/  @!P1 BRA `(.L_x_94) ;  /* 0x0000003000809947 */ /* 0x002fea0003800000 */
.L_x_93:
[----:B------:R-:W-:Y:S05]  /*5d90*/  BSYNC B0 ;  /* 0x0000000000007941 */ /* 0x000fea0003800000 */
.L_x_92:
[----:B------:R-:W-:Y:S01]  /*5da0*/  ISETP.NE.AND P1, PT, R90, RZ, PT ;  /* 0x000000ff5a00720c */ /* 0x000fe20003f25270 */
[----:B------:R-:W-:Y:S11]  /*5db0*/  HFMA2 R87, -RZ, RZ, 0, 5.9604644775390625e-08 ;  /* 0x00000001ff577431 */ /* 0x000ff600000001ff */
[----:B------:R-:W-:Y:S01]  /*5dc0*/  @!UPT UIADD3 URZ, UPT, UPT, URZ, URZ, URZ ;  /* 0x000000fffffff290 */ /* 0x000fe2000fffe0ff */
[----:B------:R-:W-:Y:S05]  /*5dd0*/  @P1 WARPSYNC.ALL ;  /* 0x0000000000001948 */ /* 0x000fea0003800000 */
[----:B------:R3:W4:Y:S04]  /*5de0*/  @P1 LDSM.16.M88.4 R40, [R5] ;  /* 0x000000000528183b */ /* 0x0007280000000200 */
[----:B------:R3:W1:Y:S04]  /*5df0*/  @P1 LDSM.16.M88.4 R44, [R4] ;  /* 0x00000000042c183b */ /* 0x0006680000000200 */
[----:B------:R3:W1:Y:S04]  /*5e00*/  @P1 LDSM.16.M88.4 R52, [R88+UR48+0x400] ;  /* 0x000400305834183b */ /* 0x0006680008000200 */
[----:B------:R3:W1:Y:S02]  /*5e10*/  @P1 LDSM.16.M88.4 R48, [R82+0x400] ;  /* 0x000400005230183b */ /* 0x0006640000000200 */
.L_x_91:
[----:B------:R-:W-:Y:S05]  /*5e20*/  BSYNC B1 ;  /* 0x0000000000017941 */ /* 0x000fea0003800000 */
.L_x_90:
[----:B-1----:R-:W-:Y:S04]  /*5e30*/  SHF.R.U32.HI R0, RZ, 0x15, R34 ;  /* 0x00000015ff007819 */ /* 0x002fe80000011622 */
[----:B------:R-:W-:Y:S01]  /*5e40*/  LOP3.LUT P1, RZ, R0, 0x3, R69, 0x48, !PT ;  /* 0x0000000300ff7812 */ /* 0x000fe20007824845 */
[----:B------:R-:W-:Y:S01]  /*5e50*/  @!UPT UIADD3 URZ, UPT, UPT, URZ, URZ, URZ ;  /* 0x000000fffffff290 */ /* 0x000fe2000fffe0ff */
[----:B--2---:R-:W-:Y:S11]  /*5e60*/  @P0 BRA `(.L_x_95) ;  /* 0x0000000000080947 */ /* 0x004ff60003800000 */
[----:B------:R-:W1:Y:S02]  /*5e70*/  SYNCS.PHASECHK.TRANS64.TRYWAIT P0, [R84+URZ+0xb0], R2 ;  /* 0x0000b002540075a7 */ /* 0x000e6400080011ff */
[----:B-1----:R-:W-:Y:S05]  /*5e80*/  @!P0 BRA `(.L_x_96) ;  /* 0x0000003000588947 */ /* 0x002fea0003800000 */
.L_x_95:
[----:B------:R-:W-:Y:S05]  /*5e90*/  @!P1 BRA `(.L_x_97) ;  /* 0x0000000000409947 */ /* 0x000fea0003800000 */
[----:B------:R-:W3:Y:S01]  /*5ea0*/  LDCU.64 UR8, c[0x4][0x70] ;  /* 0x01000e00ff0877ac */ /* 0x000ee20008000a00 */
[----:B------:R-:W-:Y:S01]  /*5eb0*/  MOV R3, 0x0 ;  /* 0x0000000000037802 */ /* 0x000fe20000000f00 */
[----:B------:R-:W-:Y:S02]  /*5ec0*/  HFMA2 R12, -RZ, RZ, 0, 5.9604644775390625e-08 ;  /* 0x00000001ff0c7431 */ /* 0x000fe400000001ff */
[----:B------:R-:W-:Y:S02]  /*5ed0*/  IMAD.MOV.U32 R8, RZ, RZ, 0x192 ;  /* 0x00000192ff087424 */ /* 0x000fe400078e00ff */
[----:B------:R-:W-:Y:S01]  /*5ee0*/  IMAD.MOV.U32 R13, RZ, RZ, RZ ;  /* 0x000000ffff0d7224 */ /* 0x000fe200078e00ff */
[----:B------:R-:W2:Y:S01]  /*5ef0*/  LDCU.64 UR6, c[0x4][0x78] ;  /* 0x01000f00ff0677ac */ /* 0x000ea20008000a00 */
[----:B-1----:R-:W1:Y:S01]  /*5f00*/  LDC.64 R2, c[0x4][R3] ;  /* 0x0100000003027b82 */ /* 0x002e620000000a00 */
[----:B------:R-:W5:Y:S01]  /*5f10*/  LDCU.64 UR4, c[0x4][0x10] ;  /* 0x01000200ff0477ac */ /* 0x000f620008000a00 */
[----:B---3--:R-:W-:Y:S01]  /*5f20*/  MOV R5, UR9 ;  /* 0x0000000900057c02 */ /* 0x008fe20008000f00 */
[----:B------:R-:W-:Y:S01]  /*5f30*/  IMAD.U32 R4, RZ, RZ, UR8 ;  /* 0x00000008ff047e24 */ /* 0x000fe2000f8e00ff */
[----:B--2---:R-:W-:Y:S01]  /*5f40*/  MOV R7, UR7 ;  /* 0x0000000700077c02 */ /* 0x004fe20008000f00 */
[----:B------:R-:W-:Y:S01]  /*5f50*/  IMAD.U32 R6, RZ, RZ, UR6 ;  /* 0x00000006ff067e24 */ /* 0x000fe2000f8e00ff */
[----:B-----5:R-:W-:Y:S01]  /*5f60*/  MOV R11, UR5 ;  /* 0x00000005000b7c02 */ /* 0x020fe20008000f00 */
[----:B------:R-:W-:Y:S02]  /*5f70*/  IMAD.U32 R10, RZ, RZ, UR4 ;  /* 0x00000004ff0a7e24 */ /* 0x000fe4000f8e00ff */
[----:B------:R-:W-:Y:S07]  /*5f80*/  LEPC R20, `(.L_x_97) ;  /* 0x000000001014794e */ /* 0x000fee0000000000 */
[----:B-1--4-:R-:W-:Y:S05]  /*5f90*/  CALL.ABS.NOINC R2 ;  /* 0x0000000002007343 */ /* 0x012fea0003c00000 */
.L_x_97:
[----:B------:R-:W-:Y:S01]  /*5fa0*/  LOP3.LUT R20, R52, 0xffffe000, RZ, 0xc0, !PT ;  /* 0xffffe00034147812 */ /* 0x000fe200078ec0ff */
[----:B------:R-:W-:Y:S05]  /*5fb0*/  WARPSYNC.ALL ;  /* 0x0000000000007948 */ /* 0x000fea0003800000 */
[----:B------:R-:W-:Y:S01]  /*5fc0*/  R2UR UR4, R34 ;  /* 0x00000000220472ca */ /* 0x000fe200000e0000 */
[----:B------:R-:W-:Y:S01]  /*5fd0*/  IMAD.SHL.U32 R91, R76, 0x4, RZ ;  /* 0x000000044c5b7824 */ /* 0x000fe200078e00ff */
[----:B------:R-:W-:Y:S01]  /*5fe0*/  LOP3.LUT R21, R53, 0xffffe000, RZ, 0xc0, !PT ;  /* 0xffffe00035157812 */ /* 0x000fe200078ec0ff */
[----:B------:R-:W-:Y:S01]  /*5ff0*/  BSSY.RECONVERGENT B0, `(.L_x_98) ;  /* 0x0000059000007945 */ /* 0x000fe20003800200 */
[----:B------:R-:W-:Y:S02]  /*6000*/  ISETP.NE.AND P0, PT, R77, RZ, PT ;  /* 0x000000ff4d00720c */ /* 0x000fe40003f05270 */
[----:B------:R-:W-:Y:S05]  /*6010*/  IADD3 R85, PT, PT, R85, R91, RZ ;  /* 0x0000005b55557210 */ /* 0x000fea0007ffe0ff */
[----:B------:R-:W-:Y:S02]  /*6020*/  IMAD.IADD R86, R75, 0x1, R85 ;  /* 0x000000014b567824 */ /* 0x000fe400078e0255 */
[----:B---3--:R-:W2:Y:S02]  /*6030*/  LDTM.16dp128bit.x8 R4, tmem[UR4] ;  /* 0x00000004000479ee */ /* 0x008ea40008180000 */
[C---:B--2---:R-:W-:Y:S01]  /*6040*/  FMUL R0, R33.reuse, R4 ;  /* 0x0000000421007220 */ /* 0x044fe20000400000 */
[C---:B-1----:R-:W-:Y:S01]  /*6050*/  FMUL R2, R33.reuse, R5 ;  /* 0x0000000521027220 */ /* 0x042fe20000400000 */
[C---:B------:R-:W-:Y:S01]  /*6060*/  FMUL R3, R33.reuse, R6 ;  /* 0x0000000621037220 */ /* 0x040fe20000400000 */
[----:B------:R-:W-:Y:S01]  /*6070*/  FMUL R4, R33, R8 ;  /* 0x0000000821047220 */ /* 0x000fe20000400000 */
[C---:B------:R-:W-:Y:S01]  /*6080*/  FFMA R36, R35.reuse, R20, R0 ;  /* 0x0000001423247223 */ /* 0x040fe20000000000 */
[----:B------:R-:W-:Y:S01]  /*6090*/  LOP3.LUT R0, R54, 0xffffe000, RZ, 0xc0, !PT ;  /* 0xffffe00036007812 */ /* 0x000fe200078ec0ff */
[----:B------:R-:W-:Y:S01]  /*60a0*/  FFMA R37, R35, R21, R2 ;  /* 0x0000001523257223 */ /* 0x000fe20000000002 */
[----:B------:R-:W-:Y:S01]  /*60b0*/  LOP3.LUT R2, R55, 0xffffe000, RZ, 0xc0, !PT ;  /* 0xffffe00037027812 */ /* 0x000fe200078ec0ff */
[C---:B------:R-:W-:Y:S01]  /*60c0*/  FMUL R5, R33.reuse, R9 ;  /* 0x0000000921057220 */ /* 0x040fe20000400000 */
[----:B------:R-:W-:Y:S01]  /*60d0*/  F2FP.TF32.F32.PACK_B R36, R36 ;  /* 0x00000024ff24723e */ /* 0x000fe200024050ff */
[C---:B------:R-:W-:Y:S01]  /*60e0*/  FMUL R8, R33.reuse, R12 ;  /* 0x0000000c21087220 */ /* 0x040fe20000400000 */
[----:B------:R-:W-:Y:S01]  /*60f0*/  F2FP.TF32.F32.PACK_B R37, R37 ;  /* 0x00000025ff25723e */ /* 0x000fe200024050ff */
[C---:B------:R-:W-:Y:S01]  /*6100*/  FMUL R9, R33.reuse, R13 ;  /* 0x0000000d21097220 */ /* 0x040fe20000400000 */
[C---:B------:R-:W-:Y:S01]  /*6110*/  FMUL R12, R33.reuse, R16 ;  /* 0x00000010210c7220 */ /* 0x040fe20000400000 */
[----:B------:R-:W-:Y:S01]  /*6120*/  LOP3.LUT R16, R48, 0xffffe000, RZ, 0xc0, !PT ;  /* 0xffffe00030107812 */ /* 0x000fe200078ec0ff */
[C---:B------:R-:W-:Y:S01]  /*6130*/  FMUL R7, R33.reuse, R7 ;  /* 0x0000000721077220 */ /* 0x040fe20000400000 */
[----:B------:R-:W-:Y:S01]  /*6140*/  FMUL R13, R33, R17 ;  /* 0x00000011210d7220 */ /* 0x000fe20000400000 */
[----:B------:R-:W-:Y:S01]  /*6150*/  LOP3.LUT R17, R49, 0xffffe000, RZ, 0xc0, !PT ;  /* 0xffffe00031117812 */ /* 0x000fe200078ec0ff */
[----:B------:R-:W-:Y:S01]  /*6160*/  FFMA R38, R35, R0, R3 ;  /* 0x0000000023267223 */ /* 0x000fe20000000003 */
[----:B------:R-:W-:Y:S01]  /*6170*/  LOP3.LUT R0, R50, 0xffffe000, RZ, 0xc0, !PT ;  /* 0xffffe00032007812 */ /* 0x000fe200078ec0ff */
[----:B------:R-:W-:Y:S01]  /*6180*/  FMUL R6, R33, R10 ;  /* 0x0000000a21067220 */ /* 0x000fe20000400000 */
[----:B----4-:R-:W-:Y:S01]  /*6190*/  LOP3.LUT R3, R41, 0xffffe000, RZ, 0xc0, !PT ;  /* 0xffffe00029037812 */ /* 0x010fe200078ec0ff */
[----:B------:R-:W-:Y:S01]  /*61a0*/  FFMA R39, R35, R2, R7 ;  /* 0x0000000223277223 */ /* 0x000fe20000000007 */
[----:B------:R-:W-:Y:S01]  /*61b0*/  LOP3.LUT R2, R51, 0xffffe000, RZ, 0xc0, !PT ;  /* 0xffffe00033027812 */ /* 0x000fe200078ec0ff */
[C---:B------:R-:W-:Y:S01]  /*61c0*/  FFMA R4, R35.reuse, R16, R4 ;  /* 0x0000001023047223 */ /* 0x040fe20000000004 */
[----:B------:R-:W-:Y:S01]  /*61d0*/  LOP3.LUT R16, R42, 0xffffe000, RZ, 0xc0, !PT ;  /* 0xffffe0002a107812 */ /* 0x000fe200078ec0ff */
[C---:B------:R-:W-:Y:S01]  /*61e0*/  FFMA R5, R35.reuse, R17, R5 ;  /* 0x0000001123057223 */ /* 0x040fe20000000005 */
[----:B------:R-:W-:Y:S01]  /*61f0*/  F2FP.TF32.F32.PACK_B R38, R38 ;  /* 0x00000026ff26723e */ /* 0x000fe200024050ff */
[----:B------:R-:W-:Y:S01]  /*6200*/  FFMA R6, R35, R0, R6 ;  /* 0x0000000023067223 */ /* 0x000fe20000000006 */
[----:B------:R-:W-:Y:S01]  /*6210*/  LOP3.LUT R0, R40, 0xffffe000, RZ, 0xc0, !PT ;  /* 0xffffe00028007812 */ /* 0x000fe200078ec0ff */
[C---:B------:R-:W-:Y:S01]  /*6220*/  FMUL R11, R33.reuse, R11 ;  /* 0x0000000b210b7220 */ /* 0x040fe20000400000 */
[----:B------:R-:W-:Y:S01]  /*6230*/  F2FP.TF32.F32.PACK_B R39, R39 ;  /* 0x00000027ff27723e */ /* 0x000fe200024050ff */
[----:B------:R-:W-:Y:S01]  /*6240*/  FMUL R10, R33, R14 ;  /* 0x0000000e210a7220 */ /* 0x000fe20000400000 */
[----:B------:R-:W-:Y:S01]  /*6250*/  F2FP.TF32.F32.PACK_B R4, R4 ;  /* 0x00000004ff04723e */ /* 0x000fe200024050ff */
[----:B------:R-:W-:Y:S01]  /*6260*/  FFMA R7, R35, R2, R11 ;  /* 0x0000000223077223 */ /* 0x000fe2000000000b */
[----:B------:R-:W-:Y:S01]  /*6270*/  LOP3.LUT R2, R43, 0xffffe000, RZ, 0xc0, !PT ;  /* 0xffffe0002b027812 */ /* 0x000fe200078ec0ff */
[----:B------:R-:W-:Y:S01]  /*6280*/  FFMA R8, R35, R0, R8 ;  /* 0x0000000023087223 */ /* 0x000fe20000000008 */
[----:B------:R-:W-:Y:S01]  /*6290*/  LOP3.LUT R0, R44, 0xffffe000, RZ, 0xc0, !PT ;  /* 0xffffe0002c007812 */ /* 0x000fe200078ec0ff */
[----:B------:R1:W-:Y:S01]  /*62a0*/  STSM.16.M88.4 [R83+0x400], R36 ;  /* 0x0004002453007844 */ /* 0x0003e20000000200 */
[----:B------:R-:W-:Y:S01]  /*62b0*/  F2FP.TF32.F32.PACK_B R5, R5 ;  /* 0x00000005ff05723e */ /* 0x000fe200024050ff */
[----:B------:R-:W-:Y:S01]  /*62c0*/  FMUL R15, R33, R15 ;  /* 0x0000000f210f7220 */ /* 0x000fe20000400000 */
[----:B------:R-:W-:Y:S01]  /*62d0*/  F2FP.TF32.F32.PACK_B R6, R6 ;  /* 0x00000006ff06723e */ /* 0x000fe200024050ff */
[C---:B------:R-:W-:Y:S01]  /*62e0*/  FFMA R9, R35.reuse, R3, R9 ;  /* 0x0000000323097223 */ /* 0x040fe20000000009 */
[C---:B------:R-:W-:Y:S01]  /*62f0*/  FFMA R10, R35.reuse, R16, R10 ;  /* 0x00000010230a7223 */ /* 0x040fe2000000000a */
[----:B------:R-:W-:Y:S01]  /*6300*/  FFMA R11, R35, R2, R15 ;  /* 0x00000002230b7223 */ /* 0x000fe2000000000f */
[----:B------:R-:W-:Y:S01]  /*6310*/  LOP3.LUT R2, R45, 0xffffe000, RZ, 0xc0, !PT ;  /* 0xffffe0002d027812 */ /* 0x000fe200078ec0ff */
[----:B------:R-:W-:Y:S01]  /*6320*/  FFMA R12, R35, R0, R12 ;  /* 0x00000000230c7223 */ /* 0x000fe2000000000c */
[----:B------:R-:W-:Y:S01]  /*6330*/  LOP3.LUT R3, R46, 0xffffe000, RZ, 0xc0, !PT ;  /* 0xffffe0002e037812 */ /* 0x000fe200078ec0ff */
[----:B------:R-:W-:Y:S01]  /*6340*/  FMUL R14, R33, R18 ;  /* 0x00000012210e7220 */ /* 0x000fe20000400000 */
[----:B------:R-:W-:Y:S01]  /*6350*/  LOP3.LUT R0, R47, 0xffffe000, RZ, 0xc0, !PT ;  /* 0xffffe0002f007812 */ /* 0x000fe200078ec0ff */
[----:B------:R-:W-:Y:S01]  /*6360*/  FMUL R19, R33, R19 ;  /* 0x0000001321137220 */ /* 0x000fe20000400000 */
[----:B------:R-:W-:Y:S01]  /*6370*/  F2FP.TF32.F32.PACK_B R7, R7 ;  /* 0x00000007ff07723e */ /* 0x000fe200024050ff */
[C---:B------:R-:W-:Y:S01]  /*6380*/  FFMA R13, R35.reuse, R2, R13 ;  /* 0x00000002230d7223 */ /* 0x040fe2000000000d */
[C---:B------:R-:W-:Y:S01]  /*6390*/  FFMA R14, R35.reuse, R3, R14 ;  /* 0x00000003230e7223 */ /* 0x040fe2000000000e */
[----:B------:R-:W-:Y:S01]  /*63a0*/  FFMA R15, R35, R0, R19 ;  /* 0x00000000230f7223 */ /* 0x000fe20000000013 */
[----:B------:R-:W-:Y:S01]  /*63b0*/  F2FP.TF32.F32.PACK_B R8, R8 ;  /* 0x00000008ff08723e */ /* 0x000fe200024050ff */
[----:B------:R1:W-:Y:S01]  /*63c0*/  STSM.16.M88.4 [R82+0x400], R4 ;  /* 0x0004000452007844 */ /* 0x0003e20000000200 */
[----:B------:R-:W-:Y:S02]  /*63d0*/  F2FP.TF32.F32.PACK_B R9, R9 ;  /* 0x00000009ff09723e */ /* 0x000fe400024050ff */
[----:B------:R-:W-:Y:S02]  /*63e0*/  F2FP.TF32.F32.PACK_B R10, R10 ;  /* 0x0000000aff0a723e */ /* 0x000fe400024050ff */
[----:B------:R-:W-:Y:S02]  /*63f0*/  F2FP.TF32.F32.PACK_B R11, R11 ;  /* 0x0000000bff0b723e */ /* 0x000fe400024050ff */
[----:B------:R-:W-:Y:S02]  /*6400*/  F2FP.TF32.F32.PACK_B R12, R12 ;  /* 0x0000000cff0c723e */ /* 0x000fe400024050ff */
[----:B------:R-:W-:Y:S01]  /*6410*/  F2FP.TF32.F32.PACK_B R13, R13 ;  /* 0x0000000dff0d723e */ /* 0x000fe200024050ff */
[----:B------:R1:W-:Y:S01]  /*6420*/  STSM.16.M88.4 [R85], R8 ;  /* 0x0000000855007844 */ /* 0x0003e20000000200 */
[----:B------:R-:W-:Y:S02]  /*6430*/  F2FP.TF32.F32.PACK_B R14, R14 ;  /* 0x0000000eff0e723e */ /* 0x000fe400024050ff */
[----:B------:R-:W-:Y:S05]  /*6440*/  F2FP.TF32.F32.PACK_B R15, R15 ;  /* 0x0000000fff0f723e */ /* 0x000fea00024050ff */
[----:B------:R1:W-:Y:S01]  /*6450*/  STSM.16.M88.4 [R86], R12 ;  /* 0x0000000c56007844 */ /* 0x0003e20000000200 */
[----:B------:R-:W-:Y:S01]  /*6460*/  @!PT LDS RZ, [RZ] ;  /* 0x00000000fffff984 */ /* 0x000fe20000000800 */
[----:B------:R-:W-:Y:S01]  /*6470*/  @!PT LDS RZ, [RZ] ;  /* 0x00000000fffff984 */ /* 0x000fe20000000800 */
[----:B------:R-:W-:Y:S01]  /*6480*/  @!PT LDS RZ, [RZ] ;  /* 0x00000000fffff984 */ /* 0x000fe20000000800 */
[----:B------:R-:W-:Y:S01]  /*6490*/  @!PT LDS RZ, [RZ] ;  /* 0x00000000fffff984 */ /* 0x000fe20000000800 */
[----:B------:R2:W-:Y:S07]  /*64a0*/  MEMBAR.ALL.CTA ;  /* 0x0000000000007992 */ /* 0x0005ee0000008000 */
[----:B--2---:R-:W2:Y:S02]  /*64b0*/  FENCE.VIEW.ASYNC.S ;  /* 0x00000000000073c6 */ /* 0x004ea40000000000 */
[----:B--2---:R-:W-:Y:S06]  /*64c0*/  BAR.SYNC.DEFER_BLOCKING 0x1, 0x80 ;  /* 0x0042000000007b1d */ /* 0x004fec0000010000 */
[----:B------:R-:W-:Y:S05]  /*64d0*/  @P0 BRA `(.L_x_99) ;  /* 0x0000000000280947 */ /* 0x000fea0003800000 */
[----:B------:R-:W-:Y:S02]  /*64e0*/  UIADD3 UR4, UPT, UPT, UR48, 0x400, URZ ;  /* 0x0000040030047890 */ /* 0x000fe4000fffe0ff */
[----:B------:R-:W-:Y:S01]  /*64f0*/  UIADD3 UR6, UP0, UPT, UR52, 0x680, URZ ;  /* 0x0000068034067890 */ /* 0x000fe2000ff1e0ff */
[----:B------:R-:W-:Y:S03]  /*6500*/  UMOV UR43, UR36 ;  /* 0x00000024002b7c82 */ /* 0x000fe60008000000 */
[----:B------:R-:W-:Y:S01]  /*6510*/  MOV R70, UR4 ;  /* 0x0000000400467c02 */ /* 0x000fe20008000f00 */
[----:B------:R-:W-:Y:S03]  /*6520*/  UIADD3.X UR7, UPT, UPT, URZ, UR53, URZ, UP0, !UPT ;  /* 0x00000035ff077290 */ /* 0x000fe600087fe4ff */
[----:B------:R-:W-:Y:S11]  /*6530*/  R2UR UR40, R70 ;  /* 0x00000000462872ca */ /* 0x000ff600000e0000 */
[----:B------:R-:W-:Y:S02]  /*6540*/  @!UPT UIADD3 URZ, UPT, UPT, URZ, URZ, URZ ;  /* 0x000000fffffff290 */ /* 0x000fe4000fffe0ff */
[----:B------:R2:W-:Y:S01]  /*6550*/  UTMASTG.3D [UR40], [UR6] ;  /* 0x00000028060073b5 */ /* 0x0005e20008010000 */
[----:B------:R0:W-:Y:S01]  /*6560*/  UTMACMDFLUSH ;  /* 0x00000000000079b7 */ /* 0x0001e20000000000 */
[----:B--2---:R-:W-:Y:S04]  /*6570*/  DEPBAR.LE SB0, 0x1 ;  /* 0x000080400000791a */ /* 0x004fe80000000000 */
.L_x_99:
[----:B------:R-:W-:Y:S05]  /*6580*/  BSYNC.RECONVERGENT B0 ;  /* 0x0000000000007941 */ /* 0x000fea0003800200 */
.L_x_98:
[----:B------:R-:W-:Y:S01]  /*6590*/  BAR.SYNC.DEFER_BLOCKING 0x1, 0x80 ;  /* 0x0042000000007b1d */ /* 0x000fe20000010000 */
[----:B------:R-:W-:Y:S01]  /*65a0*/  ISETP.NE.AND P1, PT, R81, RZ, PT ;  /* 0x000000ff5100720c */ /* 0x000fe20003f25270 */
[----:B------:R-:W-:Y:S01]  /*65b0*/  UISETP.NE.AND UP0, UPT, UR49, URZ, UPT ;  /* 0x000000ff3100728c */ /* 0x000fe2000bf05270 */
[----:B------:R-:W-:Y:S11]  /*65c0*/  LEA R2, R87, UR48, 0x3 ;  /* 0x0000003057027c11 */ /* 0x000ff6000f8e18ff */
[----:B------:R-:W-:Y:S01]  /*65d0*/  @P1 SHF.L.U32 R3, R74, 0x1f, RZ ;  /* 0x0000001f4a031819 */ /* 0x000fe200000006ff */
[----:B------:R-:W-:Y:S06]  /*65e0*/  BRA.U !UP0, `(.L_x_100) ;  /* 0x0000000108247547 */ /* 0x000fec000b800000 */
[----:B-1----:R-:W-:Y:S01]  /*65f0*/  IMAD.U32 R4, RZ, RZ, UR51 ;  /* 0x00000033ff047e24 */ /* 0x002fe2000f8e00ff */
[----:B------:R-:W-:Y:S01]  /*6600*/  MOV R0, UR37 ;  /* 0x0000002500007c02 */ /* 0x000fe20008000f00 */
[----:B------:R-:W-:Y:S03]  /*6610*/  UIADD3 UR51, UPT, UPT, UR51, 0x1, URZ ;  /* 0x0000000133337890 */ /* 0x000fe6000fffe0ff */
[----:B------:R-:W-:Y:S01]  /*6620*/  @P1 LEA R4, R4, UR48, 0x3 ;  /* 0x0000003004041c11 */ /* 0x000fe2000f8e18ff */
[----:B------:R-:W-:Y:S04]  /*6630*/  UISETP.NE.AND UP0, UPT, UR51, 0x4, UPT ;  /* 0x000000043300788c */ /* 0x000fe8000bf05270 */
[----:B------:R-:W-:Y:S01]  /*6640*/  @P1 VIADD R4, R4, 0x60 ;  /* 0x0000006004041836 */ /* 0x000fe20000000000 */
[----:B------:R-:W-:Y:S04]  /*6650*/  USEL UR51, UR51, URZ, UP0 ;  /* 0x000000ff33337287 */ /* 0x000fe80008000000 */
[----:B------:R-:W-:Y:S04]  /*6660*/  @P1 PRMT R0, R0, 0x654, R4 ;  /* 0x0000065400001816 */ /* 0x000fe80000000004 */
[----:B------:R2:W-:Y:S04]  /*6670*/  @P1 SYNCS.ARRIVE.TRANS64.RED.A1T0 RZ, [R0+URZ], RZ ;  /* 0x000000ff00ff19a7 */ /* 0x0005e800081004ff */
.L_x_100:
[----:B------:R-:W3:Y:S01]  /*6680*/  @P1 SYNCS.PHASECHK.TRANS64.TRYWAIT P0, [R2+URZ+0x40], R3 ;  /* 0x00004003020015a7 */ /* 0x000ee200080011ff */
[----:B------:R-:W-:Y:S01]  /*6690*/  BSSY B1, `(.L_x_101) ;  /* 0x0000017000017945 */ /* 0x000fe20003800000 */
[----:B---3--:R-:W-:Y:S03]  /*66a0*/  @P1 SEL R89, RZ, 0x1, !P0 ;  /* 0x00000001ff591807 */ /* 0x008fe60004000000 */
[----:B------:R-:W-:Y:S05]  /*66b0*/  @!P1 BRA `(.L_x_102) ;  /* 0x0000000000509947 */ /* 0x000fea0003800000 */
[----:B------:R-:W-:Y:S01]  /*66c0*/  ISETP.NE.AND P1, PT, R90, RZ, PT ;  /* 0x000000ff5a00720c */ /* 0x000fe20003f25270 */
[----:B------:R-:W-:Y:S01]  /*66d0*/  BSSY B0, `(.L_x_103) ;  /* 0x000000a000007945 */ /* 0x000fe20003800000 */
[----:B------:R-:W-:Y:S11]  /*66e0*/  ISETP.NE.AND P0, PT, R89, RZ, PT ;  /* 0x000000ff5900720c */ /* 0x000ff60003f05270 */
[----:B-1----:R-:W-:Y:S04]  /*66f0*/  @P1 IMAD R5, R87, 0x2000, R88 ;  /* 0x0000200057051824 */ /* 0x002fe800078e0258 */
[----:B------:R-:W-:Y:S05]  /*6700*/  @P1 VIADD R4, R5, UR48 ;  /* 0x0000003005041c36 */ /* 0x000fea0008000000 */
[----:B------:R-:W-:Y:S01]  /*6710*/  @P1 IADD3 R3, PT, PT, R91, R4, RZ ;  /* 0x000000045b031210 */ /* 0x000fe20007ffe0ff */
[----:B------:R-:W-:Y:S01]  /*6720*/  @P1 IMAD.IADD R4, R75, 0x1, R4 ;  /* 0x000000014b041824 */ /* 0x000fe200078e0204 */
[----:B------:R-:W-:Y:S06]  /*6730*/  @P0 BRA `(.L_x_104) ;  /* 0x00000000000c0947 */ /* 0x000fec0003800000 */
[----:B--2---:R-:W-:Y:S04]  /*6740*/  SHF.L.U32 R0, R74, 0x1f, RZ ;  /* 0x0000001f4a007819 */ /* 0x004fe800000006ff */
[----:B------:R-:W1:Y:S02]  /*6750*/  SYNCS.PHASECHK.TRANS64.TRYWAIT P0, [R2+URZ+0x40], R0 ;  /* 0x00004000020075a7 */ /* 0x000e6400080011ff */
[----:B-1----:R-:W-:Y:S05]  /*6760*/  @!P0 BRA `(.L_x_105) ;  /* 0x0000002800348947 */ /* 0x002fea0003800000 */
.L_x_104:
[----:B------:R-:W-:Y:S05]  /*6770*/  BSYNC B0 ;  /* 0x0000000000007941 */ /* 0x000fea0003800000 */
.L_x_103:
[----:B------:R-:W-:Y:S02]  /*6780*/  ISETP.NE.AND P0, PT, R90, RZ, PT ;  /* 0x000000ff5a00720c */ /* 0x000fe40003f05270 */
[----:B------:R-:W-:Y:S11]  /*6790*/  IADD3 R87, PT, PT, R87, 0x1, RZ ;  /* 0x0000000157577810 */ /* 0x000ff60007ffe0ff */
[----:B-12---:R-:W-:Y:S01]  /*67a0*/  @P0 IMAD.IADD R0, R75, 0x1, R3 ;  /* 0x000000014b000824 */ /* 0x006fe200078e0203 */
[----:B------:R-:W-:Y:S05]  /*67b0*/  @P0 WARPSYNC.ALL ;  /* 0x0000000000000948 */ /* 0x000fea0003800000 */
[----:B------:R3:W4:Y:S04]  /*67c0*/  @P0 LDSM.16.M88.4 R52, [R5+UR48+0x400] ;  /* 0x000400300534083b */ /* 0x0007280008000200 */
[----:B------:R3:W1:Y:S04]  /*67d0*/  @P0 LDSM.16.M88.4 R48, [R4+0x400] ;  /* 0x000400000430083b */ /* 0x0006680000000200 */
[----:B------:R3:W2:Y:S04]  /*67e0*/  @P0 LDSM.16.M88.4 R40, [R3+0x400] ;  /* 0x000400000328083b */ /* 0x0006a80000000200 */
[----:B------:R3:W1:Y:S02]  /*67f0*/  @P0 LDSM.16.M88.4 R44, [R0+0x400] ;  /* 0x00040000002c083b */ /* 0x0006640000000200 */
.L_x_102:
[----:B------:R-:W-:Y:S05]  /*6800*/  BSYNC B1 ;  /* 0x0000000000017941 */ /* 0x000fea0003800000 */
.L_x_101:
[----:B--23--:R-:W-:Y:S05]  /*6810*/  VIADD R0, R34, 0x20 ;  /* 0x0000002022007836 */ /* 0x00cfea0000000000 */
[----:B------:R-:W-:Y:S04]  /*6820*/  SHF.R.U32.HI R0, RZ, 0x15, R0 ;  /* 0x00000015ff007819 */ /* 0x000fe80000011600 */
[----:B------:R-:W-:Y:S11]  /*6830*/  LOP3.LUT P0, RZ, R0, 0x3, R69, 0x48, !PT ;  /* 0x0000000300ff7812 */ /* 0x000ff60007804845 */
[----:B------:R-:W-:Y:S02]  /*6840*/  @!UPT UIADD3 URZ, UPT, UPT, URZ, URZ, URZ ;  /* 0x000000fffffff290 */ /* 0x000fe4000fffe0ff */
[----:B------:R-:W-:Y:S05]  /*6850*/  @!P0 BRA `(.L_x_106) ;  /* 0x0000000000408947 */ /* 0x000fea0003800000 */
[----:B------:R-:W2:Y:S01]  /*6860*/  LDCU.64 UR8, c[0x4][0x70] ;  /* 0x01000e00ff0877ac */ /* 0x000ea20008000a00 */
[----:B------:R-:W-:Y:S01]  /*6870*/  MOV R3, 0x0 ;  /* 0x0000000000037802 */ /* 0x000fe20000000f00 */
[----:B-1----:R-:W-:Y:S02]  /*6880*/  HFMA2 R12, -RZ, RZ, 0, 5.9604644775390625e-08 ;  /* 0x00000001ff0c7431 */ /* 0x002fe400000001ff */
[----:B------:R-:W-:Y:S02]  /*6890*/  IMAD.MOV.U32 R8, RZ, RZ, 0x192 ;  /* 0x00000192ff087424 */ /* 0x000fe400078e00ff */
[----:B------:R-:W-:Y:S01]  /*68a0*/  IMAD.MOV.U32 R13, RZ, RZ, RZ ;  /* 0x000000ffff0d7224 */ /* 0x000fe200078e00ff */
[----:B------:R-:W1:Y:S01]  /*68b0*/  LDCU.64 UR6, c[0x4][0x78] ;  /* 0x01000f00ff0677ac */ /* 0x000e620008000a00 */
[----:B------:R-:W3:Y:S01]  /*68c0*/  LDC.64 R2, c[0x4][R3] ;  /* 0x0100000003027b82 */ /* 0x000ee20000000a00 */
[----:B------:R-:W5:Y:S01]  /*68d0*/  LDCU.64 UR4, c[0x4][0x10] ;  /* 0x01000200ff0477ac */ /* 0x000f620008000a00 */
[----:B--2---:R-:W-:Y:S01]  /*68e0*/  MOV R5, UR9 ;  /* 0x0000000900057c02 */ /* 0x004fe20008000f00 */
[----:B------:R-:W-:Y:S01]  /*68f0*/  IMAD.U32 R4, RZ, RZ, UR8 ;  /* 0x00000008ff047e24 */ /* 0x000fe2000f8e00ff */
[----:B-1----:R-:W-:Y:S01]  /*6900*/  MOV R7, UR7 ;  /* 0x0000000700077c02 */ /* 0x002fe20008000f00 */
[----:B------:R-:W-:Y:S01]  /*6910*/  IMAD.U32 R6, RZ, RZ, UR6 ;  /* 0x00000006ff067e24 */ /* 0x000fe2000f8e00ff */
[----:B-----5:R-:W-:Y:S01]  /*6920*/  MOV R11, UR5 ;  /* 0x00000005000b7c02 */ /* 0x020fe20008000f00 */
[----:B------:R-:W-:Y:S02]  /*6930*/  IMAD.U32 R10, RZ, RZ, UR4 ;  /* 0x00000004ff0a7e24 */ /* 0x000fe4000f8e00ff */
[----:B------:R-:W-:Y:S07]  /*6940*/  LEPC R20, `(.L_x_106) ;  /* 0x000000001014794e */ /* 0x000fee0000000000 */
[----:B---34-:R-:W-:Y:S05]  /*6950*/  CALL.ABS.NOINC R2 ;  /* 0x0000000002007343 */ /* 0x018fea0003c00000 */
.L_x_106:
[----:B------:R-:W-:Y:S01]  /*6960*/  ISETP.NE.AND P6, PT, R81, RZ, PT ;  /* 0x000000ff5100720c */ /* 0x000fe20003fc5270 */
[----:B------:R-:W-:Y:S05]  /*6970*/  WARPSYNC.ALL ;  /* 0x0000000000007948 */ /* 0x000fea0003800000 */
[----:B------:R-:W-:Y:S01]  /*6980*/  R2UR UR4, R34 ;  /* 0x00000000220472ca */ /* 0x000fe200000e0000 */
[----:B------:R-:W-:Y:S01]  /*6990*/  IMAD.U32 R0, RZ, RZ, UR51 ;  /* 0x00000033ff007e24 */ /* 0x000fe2000f8e00ff */
[----:B----4-:R-:W-:Y:S01]  /*69a0*/  LOP3.LUT R20, R52, 0xffffe000, RZ, 0xc0, !PT ;  /* 0xffffe00034147812 */ /* 0x010fe200078ec0ff */
[----:B------:R-:W-:Y:S01]  /*69b0*/  IMAD.U32 R21, RZ, RZ, UR37 ;  /* 0x00000025ff157e24 */ /* 0x000fe2000f8e00ff */
[----:B------:R-:W-:Y:S01]  /*69c0*/  ISETP.NE.AND P0, PT, R77, RZ, PT ;  /* 0x000000ff4d00720c */ /* 0x000fe20003f05270 */
[----:B------:R-:W-:Y:S02]  /*69d0*/  BSSY.RECONVERGENT B0, `(.L_x_107) ;  /* 0x000005b000007945 */ /* 0x000fe40003800200 */
[----:B------:R-:W-:Y:S05]  /*69e0*/  @P6 LEA R0, R0, UR48, 0x3 ;  /* 0x0000003000006c11 */ /* 0x000fea000f8e18ff */
[----:B------:R-:W-:Y:S01]  /*69f0*/  @P6 VIADD R0, R0, 0x60 ;  /* 0x0000006000006836 */ /* 0x000fe20000000000 */
[----:B-1----:R-:W1:Y:S04]  /*6a00*/  LDTM.16dp128bit.x8 R4, tmem[UR4+0x20] ;  /* 0x00002004000479ee */ /* 0x002e680008180000 */
[----:B------:R-:W-:Y:S01]  /*6a10*/  @P6 PRMT R21, R21, 0x654, R0 ;  /* 0x0000065415156816 */ /* 0x000fe20000000000 */
[C---:B-1----:R-:W-:Y:S01]  /*6a20*/  FMUL R0, R33.reuse, R4 ;  /* 0x0000000421007220 */ /* 0x042fe20000400000 */
[C---:B------:R-:W-:Y:S01]  /*6a30*/  FMUL R4, R33.reuse, R8 ;  /* 0x0000000821047220 */ /* 0x040fe20000400000 */
[C---:B------:R-:W-:Y:S01]  /*6a40*/  FMUL R8, R33.reuse, R12 ;  /* 0x0000000c21087220 */ /* 0x040fe20000400000 */
[----:B------:R-:W-:Y:S01]  /*6a50*/  FMUL R12, R33, R16 ;  /* 0x00000010210c7220 */ /* 0x000fe20000400000 */
[----:B------:R-:W-:Y:S01]  /*6a60*/  LOP3.LUT R16, R53, 0xffffe000, RZ, 0xc0, !PT ;  /* 0xffffe00035107812 */ /* 0x000fe200078ec0ff */
[C---:B------:R-:W-:Y:S01]  /*6a70*/  FMUL R2, R33.reuse, R5 ;  /* 0x0000000521027220 */ /* 0x040fe20000400000 */
[C---:B------:R-:W-:Y:S01]  /*6a80*/  FMUL R3, R33.reuse, R6 ;  /* 0x0000000621037220 */ /* 0x040fe20000400000 */
[----:B------:R-:W-:Y:S01]  /*6a90*/  FMUL R5, R33, R9 ;  /* 0x0000000921057220 */ /* 0x000fe20000400000 */
[----:B------:R-:W-:Y:S01]  /*6aa0*/  FFMA R36, R35, R20, R0 ;  /* 0x0000001423247223 */ /* 0x000fe20000000000 */
[----:B------:R-:W-:Y:S01]  /*6ab0*/  LOP3.LUT R0, R54, 0xffffe000, RZ, 0xc0, !PT ;  /* 0xffffe00036007812 */ /* 0x000fe200078ec0ff */
[C---:B------:R-:W-:Y:S01]  /*6ac0*/  FMUL R6, R33.reuse, R10 ;  /* 0x0000000a21067220 */ /* 0x040fe20000400000 */
[C---:B------:R-:W-:Y:S01]  /*6ad0*/  FMUL R9, R33.reuse, R13 ;  /* 0x0000000d21097220 */ /* 0x040fe20000400000 */
[C---:B------:R-:W-:Y:S01]  /*6ae0*/  FMUL R10, R33.reuse, R14 ;  /* 0x0000000e210a7220 */ /* 0x040fe20000400000 */
[----:B------:R-:W-:Y:S01]  /*6af0*/  F2FP.TF32.F32.PACK_B R36, R36 ;  /* 0x00000024ff24723e */ /* 0x000fe200024050ff */
[----:B------:R-:W-:Y:S01]  /*6b00*/  FMUL R13, R33, R17 ;  /* 0x00000011210d7220 */ /* 0x000fe20000400000 */
[----:B------:R-:W-:Y:S01]  /*6b10*/  LOP3.LUT R17, R55, 0xffffe000, RZ, 0xc0, !PT ;  /* 0xffffe00037117812 */ /* 0x000fe200078ec0ff */
[----:B------:R-:W-:Y:S01]  /*6b20*/  FMUL R14, R33, R18 ;  /* 0x00000012210e7220 */ /* 0x000fe20000400000 */
[----:B------:R-:W-:Y:S01]  /*6b30*/  LOP3.LUT R18, R48, 0xffffe000, RZ, 0xc0, !PT ;  /* 0xffffe00030127812 */ /* 0x000fe200078ec0ff */
[----:B------:R-:W-:Y:S01]  /*6b40*/  FFMA R37, R35, R16, R2 ;  /* 0x0000001023257223 */ /* 0x000fe20000000002 */
[----:B------:R-:W-:Y:S01]  /*6b50*/  LOP3.LUT R2, R49, 0xffffe000, RZ, 0xc0, !PT ;  /* 0xffffe00031027812 */ /* 0x000fe200078ec0ff */
[----:B------:R-:W-:Y:S01]  /*6b60*/  FMUL R7, R33, R7 ;  /* 0x0000000721077220 */ /* 0x000fe20000400000 */
[----:B------:R-:W-:Y:S01]  /*6b70*/  LOP3.LUT R16, R41, 0xffffe000, RZ, 0xc0, !PT ;  /* 0xffffe00029107812 */ /* 0x000fe200078ec0ff */
[C---:B------:R-:W-:Y:S01]  /*6b80*/  FFMA R38, R35.reuse, R0, R3 ;  /* 0x0000000023267223 */ /* 0x040fe20000000003 */
[----:B------:R-:W-:Y:S01]  /*6b90*/  LOP3.LUT R0, R50, 0xffffe000, RZ, 0xc0, !PT ;  /* 0xffffe00032007812 */ /* 0x000fe200078ec0ff */
[C---:B------:R-:W-:Y:S01]  /*6ba0*/  FFMA R39, R35.reuse, R17, R7 ;  /* 0x0000001123277223 */ /* 0x040fe20000000007 */
[----:B------:R-:W-:Y:S01]  /*6bb0*/  LOP3.LUT R3, R40, 0xffffe000, RZ, 0xc0, !PT ;  /* 0xffffe00028037812 */ /* 0x000fe200078ec0ff */
[C---:B------:R-:W-:Y:S01]  /*6bc0*/  FFMA R4, R35.reuse, R18, R4 ;  /* 0x0000001223047223 */ /* 0x040fe20000000004 */
[----:B------:R-:W-:Y:S01]  /*6bd0*/  F2FP.TF32.F32.PACK_B R37, R37 ;  /* 0x00000025ff25723e */ /* 0x000fe200024050ff */
[----:B------:R-:W-:Y:S01]  /*6be0*/  FFMA R5, R35, R2, R5 ;  /* 0x0000000223057223 */ /* 0x000fe20000000005 */
[----:B------:R-:W-:Y:S01]  /*6bf0*/  LOP3.LUT R2, R51, 0xffffe000, RZ, 0xc0, !PT ;  /* 0xffffe00033027812 */ /* 0x000fe200078ec0ff */
[----:B------:R-:W-:Y:S01]  /*6c00*/  FMUL R11, R33, R11 ;  /* 0x0000000b210b7220 */ /* 0x000fe20000400000 */
[----:B------:R-:W-:Y:S01]  /*6c10*/  F2FP.TF32.F32.PACK_B R38, R38 ;  /* 0x00000026ff26723e */ /* 0x000fe200024050ff */
[C---:B------:R-:W-:Y:S01]  /*6c20*/  FFMA R6, R35.reuse, R0, R6 ;  /* 0x0000000023067223 */ /* 0x040fe20000000006 */
[----:B------:R-:W-:Y:S01]  /*6c30*/  LOP3.LUT R0, R42, 0xffffe000, RZ, 0xc0, !PT ;  /* 0xffffe0002a007812 */ /* 0x000fe200078ec0ff */
[----:B------:R-:W-:Y:S01]  /*6c40*/  FFMA R7, R35, R2, R11 ;  /* 0x0000000223077223 */ /* 0x000fe2000000000b */
[----:B------:R-:W-:Y:S01]  /*6c50*/  LOP3.LUT R2, R43, 0xffffe000, RZ, 0xc0, !PT ;  /* 0xffffe0002b027812 */ /* 0x000fe200078ec0ff */
[----:B------:R-:W-:Y:S01]  /*6c60*/  FFMA R8, R35, R3, R8 ;  /* 0x0000000323087223 */ /* 0x000fe20000000008 */
[----:B------:R-:W-:Y:S01]  /*6c70*/  LOP3.LUT R3, R45, 0xffffe000, RZ, 0xc0, !PT ;  /* 0xffffe0002d037812 */ /* 0x000fe200078ec0ff */
[----:B------:R-:W-:Y:S01]  /*6c80*/  FFMA R9, R35, R16, R9 ;  /* 0x0000001023097223 */ /* 0x000fe20000000009 */
[----:B------:R-:W-:Y:S01]  /*6c90*/  F2FP.TF32.F32.PACK_B R39, R39 ;  /* 0x00000027ff27723e */ /* 0x000fe200024050ff */
[----:B------:R-:W-:Y:S01]  /*6ca0*/  FMUL R15, R33, R15 ;  /* 0x0000000f210f7220 */ /* 0x000fe20000400000 */
[----:B------:R-:W-:Y:S01]  /*6cb0*/  LOP3.LUT R16, R46, 0xffffe000, RZ, 0xc0, !PT ;  /* 0xffffe0002e107812 */ /* 0x000fe200078ec0ff */
[C---:B------:R-:W-:Y:S01]  /*6cc0*/  FFMA R10, R35.reuse, R0, R10 ;  /* 0x00000000230a7223 */ /* 0x040fe2000000000a */
        /* <DEDUP_REMOVED lines=8> */
[----:B------:R-:W-:Y:S01]  /*6d50*/  F2FP.TF32.F32.PACK_B R6, R6 ;  /* 0x00000006ff06723e */ /* 0x000fe200024050ff */
[C---:B------:R-:W-:Y:S01]  /*6d60*/  FFMA R13, R35.reuse, R3, R13 ;  /* 0x00000003230d7223 */ /* 0x040fe2000000000d */
[----:B------:R-:W-:Y:S01]  /*6d70*/  F2FP.TF32.F32.PACK_B R7, R7 ;  /* 0x00000007ff07723e */ /* 0x000fe200024050ff */
[C---:B------:R-:W-:Y:S01]  /*6d80*/  FFMA R14, R35.reuse, R16, R14 ;  /* 0x00000010230e7223 */ /* 0x040fe2000000000e */
[----:B------:R-:W-:Y:S01]  /*6d90*/  FFMA R15, R35, R2, R19 ;  /* 0x00000002230f7223 */ /* 0x000fe20000000013 */
[----:B------:R-:W-:Y:S02]  /*6da0*/  F2FP.TF32.F32.PACK_B R8, R8 ;  /* 0x00000008ff08723e */ /* 0x000fe400024050ff */
[----:B------:R1:W-:Y:S01]  /*6db0*/  STSM.16.M88.4 [R82+0x2400], R4 ;  /* 0x0024000452007844 */ /* 0x0003e20000000200 */
[----:B------:R-:W-:Y:S02]  /*6dc0*/  F2FP.TF32.F32.PACK_B R9, R9 ;  /* 0x00000009ff09723e */ /* 0x000fe400024050ff */
[----:B------:R-:W-:Y:S02]  /*6dd0*/  F2FP.TF32.F32.PACK_B R10, R10 ;  /* 0x0000000aff0a723e */ /* 0x000fe400024050ff */
[----:B------:R-:W-:Y:S02]  /*6de0*/  F2FP.TF32.F32.PACK_B R11, R11 ;  /* 0x0000000bff0b723e */ /* 0x000fe400024050ff */
[----:B------:R-:W-:Y:S02]  /*6df0*/  F2FP.TF32.F32.PACK_B R12, R12 ;  /* 0x0000000cff0c723e */ /* 0x000fe400024050ff */
[----:B------:R-:W-:Y:S01]  /*6e00*/  F2FP.TF32.F32.PACK_B R13, R13 ;  /* 0x0000000dff0d723e */ /* 0x000fe200024050ff */
[----:B------:R1:W-:Y:S01]  /*6e10*/  STSM.16.M88.4 [R85+0x2000], R8 ;  /* 0x0020000855007844 */ /* 0x0003e20000000200 */
[----:B------:R-:W-:Y:S02]  /*6e20*/  F2FP.TF32.F32.PACK_B R14, R14 ;  /* 0x0000000eff0e723e */ /* 0x000fe400024050ff */
[----:B------:R-:W-:Y:S02]  /*6e30*/  F2FP.TF32.F32.PACK_B R15, R15 ;  /* 0x0000000fff0f723e */ /* 0x000fe400024050ff */
[----:B------:R-:W-:Y:S02]  /*6e40*/  LEA R0, R87, UR48, 0x3 ;  /* 0x0000003057007c11 */ /* 0x000fe4000f8e18ff */
[----:B------:R-:W-:Y:S01]  /*6e50*/  @P6 SHF.L.U32 R2, R74, 0x1f, RZ ;  /* 0x0000001f4a026819 */ /* 0x000fe200000006ff */
[----:B------:R1:W-:Y:S01]  /*6e60*/  STSM.16.M88.4 [R86+0x2000], R12 ;  /* 0x0020000c56007844 */ /* 0x0003e20000000200 */
        /* <DEDUP_REMOVED lines=8> */
[----:B------:R-:W-:Y:S02]  /*6ef0*/  UIADD3 UR8, UP0, UPT, UR52, 0x680, URZ ;  /* 0x0000068034087890 */ /* 0x000fe4000ff1e0ff */
[----:B------:R-:W-:Y:S02]  /*6f00*/  UIADD3 UR5, UPT, UPT, UR41, 0x20, URZ ;  /* 0x0000002029057890 */ /* 0x000fe4000fffe0ff */
[----:B------:R-:W-:Y:S02]  /*6f10*/  UIADD3 UR4, UPT, UPT, UR48, 0x2400, URZ ;  /* 0x0000240030047890 */ /* 0x000fe4000fffe0ff */
[----:B------:R-:W-:Y:S01]  /*6f20*/  UIADD3.X UR9, UPT, UPT, URZ, UR53, URZ, UP0, !UPT ;  /* 0x00000035ff097290 */ /* 0x000fe200087fe4ff */
[----:B------:R-:W-:Y:S01]  /*6f30*/  UMOV UR6, UR42 ;  /* 0x0000002a00067c82 */ /* 0x000fe20008000000 */
[----:B------:R-:W-:Y:S07]  /*6f40*/  UMOV UR7, UR36 ;  /* 0x0000002400077c82 */ /* 0x000fee0008000000 */
[----:B------:R2:W-:Y:S01]  /*6f50*/  UTMASTG.3D [UR4], [UR8] ;  /* 0x00000004080073b5 */ /* 0x0005e20008010000 */
[----:B------:R0:W-:Y:S01]  /*6f60*/  UTMACMDFLUSH ;  /* 0x00000000000079b7 */ /* 0x0001e20000000000 */
[----:B--2---:R-:W-:Y:S04]  /*6f70*/  DEPBAR.LE SB0, 0x1 ;  /* 0x000080400000791a */ /* 0x004fe80000000000 */
.L_x_108:
[----:B------:R-:W-:Y:S05]  /*6f80*/  BSYNC.RECONVERGENT B0 ;  /* 0x0000000000007941 */ /* 0x000fea0003800200 */
.L_x_107:
[----:B------:R-:W-:Y:S01]  /*6f90*/  BAR.SYNC.DEFER_BLOCKING 0x1, 0x80 ;  /* 0x0042000000007b1d */ /* 0x000fe20000010000 */
[----:B------:R-:W-:Y:S04]  /*6fa0*/  UIADD3 UR40, UPT, UPT, UR51, 0x1, URZ ;  /* 0x0000000133287890 */ /* 0x000fe8000fffe0ff */
[----:B------:R-:W-:Y:S04]  /*6fb0*/  UISETP.NE.AND UP0, UPT, UR40, 0x4, UPT ;  /* 0x000000042800788c */ /* 0x000fe8000bf05270 */
[----:B------:R-:W-:Y:S01]  /*6fc0*/  USEL UR40, UR40, URZ, UP0 ;  /* 0x000000ff28287287 */ /* 0x000fe20008000000 */
[----:B------:R2:W-:Y:S01]  /*6fd0*/  @P6 SYNCS.ARRIVE.TRANS64.RED.A1T0 RZ, [R21+URZ], RZ ;  /* 0x000000ff15ff69a7 */ /* 0x0005e200081004ff */
[----:B------:R-:W-:Y:S01]  /*6fe0*/  BSSY B1, `(.L_x_109) ;  /* 0x0000018000017945 */ /* 0x000fe20003800000 */
[----:B------:R-:W3:Y:S02]  /*6ff0*/  @P6 SYNCS.PHASECHK.TRANS64.TRYWAIT P0, [R0+URZ+0x40], R2 ;  /* 0x00004002000065a7 */ /* 0x000ee400080011ff */
[----:B---3--:R-:W-:Y:S01]  /*7000*/  @P6 SEL R89, RZ, 0x1, !P0 ;  /* 0x00000001ff596807 */ /* 0x008fe20004000000 */
[----:B--2---:R-:W-:Y:S06]  /*7010*/  @!P6 BRA `(.L_x_110) ;  /* 0x000000000050e947 */ /* 0x004fec0003800000 */
        /* <DEDUP_REMOVED lines=8> */
[----:B------:R-:W-:Y:S04]  /*70a0*/  SHF.L.U32 R5, R74, 0x1f, RZ ;  /* 0x0000001f4a057819 */ /* 0x000fe800000006ff */
[----:B------:R-:W1:Y:S02]  /*70b0*/  SYNCS.PHASECHK.TRANS64.TRYWAIT P0, [R0+URZ+0x40], R5 ;  /* 0x00004005000075a7 */ /* 0x000e6400080011ff */
[----:B-1----:R-:W-:Y:S05]  /*70c0*/  @!P0 BRA `(.L_x_113) ;  /* 0x0000001c00f08947 */ /* 0x002fea0003800000 */
.L_x_112:
[----:B------:R-:W-:Y:S05]  /*70d0*/  BSYNC B0 ;  /* 0x0000000000007941 */ /* 0x000fea0003800000 */
.L_x_111:
[----:B------:R-:W-:Y:S02]  /*70e0*/  ISETP.NE.AND P0, PT, R90, RZ, PT ;  /* 0x000000ff5a00720c */ /* 0x000fe40003f05270 */
[----:B------:R-:W-:Y:S11]  /*70f0*/  IADD3 R87, PT, PT, R87, 0x1, RZ ;  /* 0x0000000157577810 */ /* 0x000ff60007ffe0ff */
[----:B-1----:R-:W-:Y:S01]  /*7100*/  @P0 IMAD.IADD R0, R75, 0x1, R2 ;  /* 0x000000014b000824 */ /* 0x002fe200078e0202 */
[----:B------:R-:W-:Y:S05]  /*7110*/  @P0 WARPSYNC.ALL ;  /* 0x0000000000000948 */ /* 0x000fea0003800000 */
[----:B------:R2:W3:Y:S04]  /*7120*/  @P0 LDSM.16.M88.4 R52, [R4+UR48+0x400] ;  /* 0x000400300434083b */ /* 0x0004e80008000200 */
[----:B------:R2:W4:Y:S04]  /*7130*/  @P0 LDSM.16.M88.4 R48, [R3+0x400] ;  /* 0x000400000330083b */ /* 0x0005280000000200 */
[----:B------:R2:W1:Y:S04]  /*7140*/  @P0 LDSM.16.M88.4 R40, [R2+0x400] ;  /* 0x000400000228083b */ /* 0x0004680000000200 */
[----:B------:R2:W1:Y:S02]  /*7150*/  @P0 LDSM.16.M88.4 R44, [R0+0x400] ;  /* 0x00040000002c083b */ /* 0x0004640000000200 */
.L_x_110:
[----:B------:R-:W-:Y:S05]  /*7160*/  BSYNC B1 ;  /* 0x0000000000017941 */ /* 0x000fea0003800000 */
.L_x_109:
[----:B--2---:R-:W-:Y:S05]  /*7170*/  VIADD R0, R34, 0x40 ;  /* 0x0000004022007836 */ /* 0x004fea0000000000 */
        /* <DEDUP_REMOVED lines=20> */
.L_x_114:
[----:B------:R-:W-:Y:S01]  /*72c0*/  ISETP.NE.AND P6, PT, R81, RZ, PT ;  /* 0x000000ff5100720c */ /* 0x000fe20003fc5270 */
[----:B------:R-:W-:Y:S05]  /*72d0*/  WARPSYNC.ALL ;  /* 0x0000000000007948 */ /* 0x000fea0003800000 */
[----:B------:R-:W-:Y:S01]  /*72e0*/  R2UR UR4, R34 ;  /* 0x00000000220472ca */ /* 0x000fe200000e0000 */
[----:B------:R-:W-:Y:S01]  /*72f0*/  IMAD.U32 R0, RZ, RZ, UR40 ;  /* 0x00000028ff007e24 */ /* 0x000fe2000f8e00ff */
[----:B---3--:R-:W-:Y:S01]  /*7300*/  LOP3.LUT R20, R52, 0xffffe000, RZ, 0xc0, !PT ;  /* 0xffffe00034147812 */ /* 0x008fe200078ec0ff */
        /* <DEDUP_REMOVED lines=24> */
[----:B----4-:R-:W-:Y:S01]  /*7490*/  LOP3.LUT R18, R48, 0xffffe000, RZ, 0xc0, !PT ;  /* 0xffffe00030127812 */ /* 0x010fe200078ec0ff */
        /* <DEDUP_REMOVED lines=68> */
.L_x_116:
[----:B------:R-:W-:Y:S05]  /*78e0*/  BSYNC.RECONVERGENT B0 ;  /* 0x0000000000007941 */ /* 0x000fea0003800200 */
.L_x_115:
        /* <DEDUP_REMOVED lines=12> */
[----:B------:R-:W-:Y:S04]  /*79b0*/  @P1 IMAD R87, R87, 0x2000, R88 ;  /* 0x0000200057571824 */ /* 0x000fe800078e0258 */
[----:B------:R-:W-:Y:S05]  /*79c0*/  @P1 VIADD R3, R87, UR48 ;  /* 0x0000003057031c36 */ /* 0x000fea0008000000 */
[----:B------:R-:W-:Y:S01]  /*79d0*/  @P1 IADD3 R91, PT, PT, R91, R3, RZ ;  /* 0x000000035b5b1210 */ /* 0x000fe20007ffe0ff */
[----:B------:R-:W-:Y:S01]  /*79e0*/  @P1 IMAD.IADD R3, R75, 0x1, R3 ;  /* 0x000000014b031824 */ /* 0x000fe200078e0203 */
[----:B------:R-:W-:Y:S06]  /*79f0*/  @P0 BRA `(.L_x_120) ;  /* 0x00000000000c0947 */ /* 0x000fec0003800000 */
[----:B------:R-:W-:Y:S04]  /*7a00*/  SHF.L.U32 R0, R74, 0x1f, RZ ;  /* 0x0000001f4a007819 */ /* 0x000fe800000006ff */
[----:B------:R-:W2:Y:S02]  /*7a10*/  SYNCS.PHASECHK.TRANS64.TRYWAIT P0, [R2+URZ+0x40], R0 ;  /* 0x00004000020075a7 */ /* 0x000ea400080011ff */
[----:B--2---:R-:W-:Y:S05]  /*7a20*/  @!P0 BRA `(.L_x_121) ;  /* 0x0000001400ac8947 */ /* 0x004fea0003800000 */
.L_x_120:
[----:B------:R-:W-:Y:S05]  /*7a30*/  BSYNC B0 ;  /* 0x0000000000007941 */ /* 0x000fea0003800000 */
.L_x_119:
[----:B------:R-:W-:Y:S11]  /*7a40*/  ISETP.NE.AND P0, PT, R90, RZ, PT ;  /* 0x000000ff5a00720c */ /* 0x000ff60003f05270 */
[----:B------:R-:W-:Y:S02]  /*7a50*/  @!UPT UIADD3 URZ, UPT, UPT, URZ, URZ, URZ ;  /* 0x000000fffffff290 */ /* 0x000fe4000fffe0ff */
[----:B--2---:R-:W-:Y:S01]  /*7a60*/  @P0 IADD3 R0, PT, PT, R75, R91, RZ ;  /* 0x0000005b4b000210 */ /* 0x004fe20007ffe0ff */
[----:B------:R-:W-:Y:S05]  /*7a70*/  @P0 WARPSYNC.ALL ;  /* 0x0000000000000948 */ /* 0x000fea0003800000 */
[----:B------:R2:W3:Y:S04]  /*7a80*/  @P0 LDSM.16.M88.4 R52, [R87+UR48+0x400] ;  /* 0x000400305734083b */ /* 0x0004e80008000200 */
[----:B------:R2:W4:Y:S04]  /*7a90*/  @P0 LDSM.16.M88.4 R48, [R3+0x400] ;  /* 0x000400000330083b */ /* 0x0005280000000200 */
[----:B------:R2:W1:Y:S04]  /*7aa0*/  @P0 LDSM.16.M88.4 R40, [R91+0x400] ;  /* 0x000400005b28083b */ /* 0x0004680000000200 */
[----:B------:R2:W1:Y:S02]  /*7ab0*/  @P0 LDSM.16.M88.4 R44, [R0+0x400] ;  /* 0x00040000002c083b */ /* 0x0004640000000200 */
.L_x_118:
[----:B------:R-:W-:Y:S05]  /*7ac0*/  BSYNC B1 ;  /* 0x0000000000017941 */ /* 0x000fea0003800000 */
.L_x_117:
        /* <DEDUP_REMOVED lines=21> */
.L_x_122:
[----:B------:R-:W-:Y:S01]  /*7c20*/  ISETP.NE.AND P0, PT, R77, RZ, PT ;  /* 0x000000ff4d00720c */ /* 0x000fe20003f05270 */
[----:B------:R-:W-:Y:S05]  /*7c30*/  WARPSYNC.ALL ;  /* 0x0000000000007948 */ /* 0x000fea0003800000 */
[----:B------:R-:W-:Y:S01]  /*7c40*/  R2UR UR4, R34 ;  /* 0x00000000220472ca */ /* 0x000fe200000e0000 */
[----:B------:R-:W-:Y:S01]  /*7c50*/  BSSY.RECONVERGENT B0, `(.L_x_123) ;  /* 0x000005c000007945 */ /* 0x000fe20003800200 */
[----:B------:R-:W-:Y:S02]  /*7c60*/  R2UR UR5, R84 ;  /* 0x00000000540572ca */ /* 0x000fe400000e0000 */
[----:B---3--:R-:W-:Y:S02]  /*7c70*/  LOP3.LUT R0, R52, 0xffffe000, RZ, 0xc0, !PT ;  /* 0xffffe00034007812 */ /* 0x008fe400078ec0ff */
[----:B------:R-:W-:Y:S02]  /*7c80*/  LOP3.LUT R2, R53, 0xffffe000, RZ, 0xc0, !PT ;  /* 0xffffe00035027812 */ /* 0x000fe400078ec0ff */
[----:B------:R-:W-:Y:S02]  /*7c90*/  LOP3.LUT R3, R54, 0xffffe000, RZ, 0xc0, !PT ;  /* 0xffffe00036037812 */ /* 0x000fe400078ec0ff */
[----:B------:R-:W-:Y:S02]  /*7ca0*/  LOP3.LUT R20, R55, 0xffffe000, RZ, 0xc0, !PT ;  /* 0xffffe00037147812 */ /* 0x000fe400078ec0ff */
[----:B----4-:R-:W-:Y:S01]  /*7cb0*/  LOP3.LUT R21, R48, 0xffffe000, RZ, 0xc0, !PT ;  /* 0xffffe00030157812 */ /* 0x010fe200078ec0ff */
[----:B-1----:R-:W1:Y:S01]  /*7cc0*/  LDTM.16dp128bit.x8 R4, tmem[UR4+0x60] ;  /* 0x00006004000479ee */ /* 0x002e620008180000 */
[----:B------:R-:W-:Y:S01]  /*7cd0*/  LOP3.LUT R34, R49, 0xffffe000, RZ, 0xc0, !PT ;  /* 0xffffe00031227812 */ /* 0x000fe200078ec0ff */
[----:B------:R-:W-:Y:S01]  /*7ce0*/  UIADD3 UR5, UPT, UPT, UR5, 0xd0, URZ ;  /* 0x000000d005057890 */ /* 0x000fe2000fffe0ff */
[----:B------:R-:W-:Y:S01]  /*7cf0*/  LOP3.LUT R36, R50, 0xffffe000, RZ, 0xc0, !PT ;  /* 0xffffe00032247812 */ /* 0x000fe200078ec0ff */
[----:B------:R-:W-:Y:S01]  /*7d00*/  NOP ;  /* 0x0000000000007918 */ /* 0x000fe20000000000 */
[----:B------:R-:W-:Y:S01]  /*7d10*/  LOP3.LUT R37, R51, 0xffffe000, RZ, 0xc0, !PT ;  /* 0xffffe00033257812 */ /* 0x000fe200078ec0ff */
[----:B------:R-:W-:Y:S01]  /*7d20*/  UPRMT UR5, UR37, 0x654, UR5 ;  /* 0x0000065425057896 */ /* 0x000fe20008000005 */
[----:B------:R-:W-:Y:S02]  /*7d30*/  LOP3.LUT R38, R40, 0xffffe000, RZ, 0xc0, !PT ;  /* 0xffffe00028267812 */ /* 0x000fe400078ec0ff */
[----:B------:R-:W-:Y:S02]  /*7d40*/  LOP3.LUT R39, R41, 0xffffe000, RZ, 0xc0, !PT ;  /* 0xffffe00029277812 */ /* 0x000fe400078ec0ff */
[----:B------:R-:W-:Y:S02]  /*7d50*/  LOP3.LUT R40, R42, 0xffffe000, RZ, 0xc0, !PT ;  /* 0xffffe0002a287812 */ /* 0x000fe400078ec0ff */
[----:B------:R-:W-:Y:S02]  /*7d60*/  LOP3.LUT R41, R43, 0xffffe000, RZ, 0xc0, !PT ;  /* 0xffffe0002b297812 */ /* 0x000fe400078ec0ff */
[----:B------:R-:W-:Y:S01]  /*7d70*/  LOP3.LUT R42, R44, 0xffffe000, RZ, 0xc0, !PT ;  /* 0xffffe0002c2a7812 */ /* 0x000fe200078ec0ff */
[----:B-1----:R-:W-:Y:S01]  /*7d80*/  SYNCS.ARRIVE.TRANS64.RED.A1T0 RZ, [UR5], RZ ;  /* 0x000000ffffff79a7 */ /* 0x002fe20008100405 */
[----:B------:R-:W-:Y:S02]  /*7d90*/  LOP3.LUT R43, R45, 0xffffe000, RZ, 0xc0, !PT ;  /* 0xffffe0002d2b7812 */ /* 0x000fe400078ec0ff */
[----:B------:R-:W-:Y:S02]  /*7da0*/  LOP3.LUT R44, R46, 0xffffe000, RZ, 0xc0, !PT ;  /* 0xffffe0002e2c7812 */ /* 0x000fe400078ec0ff */
[----:B------:R-:W-:Y:S01]  /*7db0*/  LOP3.LUT R45, R47, 0xffffe000, RZ, 0xc0, !PT ;  /* 0xffffe0002f2d7812 */ /* 0x000fe200078ec0ff */
[C---:B------:R-:W-:Y:S01]  /*7dc0*/  FMUL R4, R33.reuse, R4 ;  /* 0x0000000421047220 */ /* 0x040fe20000400000 */
[C---:B------:R-:W-:Y:S01]  /*7dd0*/  FMUL R5, R33.reuse, R5 ;  /* 0x0000000521057220 */ /* 0x040fe20000400000 */
[C---:B------:R-:W-:Y:S01]  /*7de0*/  FMUL R6, R33.reuse, R6 ;  /* 0x0000000621067220 */ /* 0x040fe20000400000 */
[----:B------:R-:W-:Y:S01]  /*7df0*/  FMUL R7, R33, R7 ;  /* 0x0000000721077220 */ /* 0x000fe20000400000 */
[----:B------:R-:W-:Y:S01]  /*7e00*/  FFMA R4, R35, R0, R4 ;  /* 0x0000000023047223 */ /* 0x000fe20000000004 */
[----:B------:R-:W-:Y:S01]  /*7e10*/  FMUL R8, R33, R8 ;  /* 0x0000000821087220 */ /* 0x000fe20000400000 */
[----:B------:R-:W-:Y:S01]  /*7e20*/  FFMA R5, R35, R2, R5 ;  /* 0x0000000223057223 */ /* 0x000fe20000000005 */
[----:B------:R-:W-:Y:S01]  /*7e30*/  FMUL R9, R33, R9 ;  /* 0x0000000921097220 */ /* 0x000fe20000400000 */
[----:B------:R-:W-:Y:S01]  /*7e40*/  FFMA R6, R35, R3, R6 ;  /* 0x0000000323067223 */ /* 0x000fe20000000006 */
[----:B------:R-:W-:Y:S01]  /*7e50*/  F2FP.TF32.F32.PACK_B R4, R4 ;  /* 0x00000004ff04723e */ /* 0x000fe200024050ff */
[----:B------:R-:W-:Y:S01]  /*7e60*/  FMUL R10, R33, R10 ;  /* 0x0000000a210a7220 */ /* 0x000fe20000400000 */
[----:B------:R-:W-:Y:S01]  /*7e70*/  F2FP.TF32.F32.PACK_B R5, R5 ;  /* 0x00000005ff05723e */ /* 0x000fe200024050ff */
[----:B------:R-:W-:Y:S01]  /*7e80*/  FFMA R7, R35, R20, R7 ;  /* 0x0000001423077223 */ /* 0x000fe20000000007 */
[----:B------:R-:W-:Y:S01]  /*7e90*/  FMUL R11, R33, R11 ;  /* 0x0000000b210b7220 */ /* 0x000fe20000400000 */
        /* <DEDUP_REMOVED lines=8> */
[----:B------:R-:W-:Y:S01]  /*7f20*/  F2FP.TF32.F32.PACK_B R6, R6 ;  /* 0x00000006ff06723e */ /* 0x000fe200024050ff */
[----:B------:R-:W-:Y:S01]  /*7f30*/  FFMA R12, R35, R38, R12 ;  /* 0x00000026230c7223 */ /* 0x000fe2000000000c */
[----:B------:R-:W-:Y:S01]  /*7f40*/  F2FP.TF32.F32.PACK_B R7, R7 ;  /* 0x00000007ff07723e */ /* 0x000fe200024050ff */
[----:B------:R-:W-:Y:S01]  /*7f50*/  FMUL R16, R33, R16 ;  /* 0x0000001021107220 */ /* 0x000fe20000400000 */
[----:B------:R-:W-:Y:S01]  /*7f60*/  FFMA R13, R35, R39, R13 ;  /* 0x00000027230d7223 */ /* 0x000fe2000000000d */
[----:B------:R-:W-:Y:S01]  /*7f70*/  FMUL R17, R33, R17 ;  /* 0x0000001121117220 */ /* 0x000fe20000400000 */
[----:B------:R-:W-:Y:S01]  /*7f80*/  FFMA R14, R35, R40, R14 ;  /* 0x00000028230e7223 */ /* 0x000fe2000000000e */
[----:B------:R1:W-:Y:S01]  /*7f90*/  STSM.16.M88.4 [R83+0x6400], R4 ;  /* 0x0064000453007844 */ /* 0x0003e20000000200 */
[----:B------:R-:W-:Y:S01]  /*7fa0*/  FMUL R18, R33, R18 ;  /* 0x0000001221127220 */ /* 0x000fe20000400000 */
[----:B------:R-:W-:Y:S01]  /*7fb0*/  FFMA R15, R35, R41, R15 ;  /* 0x00000029230f7223 */ /* 0x000fe2000000000f */
[----:B------:R-:W-:Y:S01]  /*7fc0*/  FMUL R19, R33, R19 ;  /* 0x0000001321137220 */ /* 0x000fe20000400000 */
[----:B------:R-:W-:Y:S01]  /*7fd0*/  F2FP.TF32.F32.PACK_B R8, R8 ;  /* 0x00000008ff08723e */ /* 0x000fe200024050ff */
[C---:B------:R-:W-:Y:S01]  /*7fe0*/  FFMA R16, R35.reuse, R42, R16 ;  /* 0x0000002a23107223 */ /* 0x040fe20000000010 */
[----:B------:R-:W-:Y:S01]  /*7ff0*/  F2FP.TF32.F32.PACK_B R9, R9 ;  /* 0x00000009ff09723e */ /* 0x000fe200024050ff */
[C---:B------:R-:W-:Y:S01]  /*8000*/  FFMA R17, R35.reuse, R43, R17 ;  /* 0x0000002b23117223 */ /* 0x040fe20000000011 */
[----:B------:R-:W-:Y:S01]  /*8010*/  F2FP.TF32.F32.PACK_B R10, R10 ;  /* 0x0000000aff0a723e */ /* 0x000fe200024050ff */
[C---:B------:R-:W-:Y:S01]  /*8020*/  FFMA R18, R35.reuse, R44, R18 ;  /* 0x0000002c23127223 */ /* 0x040fe20000000012 */
[----:B------:R-:W-:Y:S01]  /*8030*/  F2FP.TF32.F32.PACK_B R11, R11 ;  /* 0x0000000bff0b723e */ /* 0x000fe200024050ff */
[----:B------:R-:W-:Y:S01]  /*8040*/  FFMA R19, R35, R45, R19 ;  /* 0x0000002d23137223 */ /* 0x000fe20000000013 */
[----:B------:R-:W-:Y:S02]  /*8050*/  F2FP.TF32.F32.PACK_B R12, R12 ;  /* 0x0000000cff0c723e */ /* 0x000fe400024050ff */
[----:B------:R-:W-:Y:S01]  /*8060*/  F2FP.TF32.F32.PACK_B R13, R13 ;  /* 0x0000000dff0d723e */ /* 0x000fe200024050ff */
[----:B------:R1:W-:Y:S01]  /*8070*/  STSM.16.M88.4 [R82+0x6400], R8 ;  /* 0x0064000852007844 */ /* 0x0003e20000000200 */
[----:B------:R-:W-:Y:S02]  /*8080*/  F2FP.TF32.F32.PACK_B R14, R14 ;  /* 0x0000000eff0e723e */ /* 0x000fe400024050ff */
[----:B------:R-:W-:Y:S02]  /*8090*/  F2FP.TF32.F32.PACK_B R15, R15 ;  /* 0x0000000fff0f723e */ /* 0x000fe400024050ff */
[----:B------:R-:W-:Y:S02]  /*80a0*/  F2FP.TF32.F32.PACK_B R16, R16 ;  /* 0x00000010ff10723e */ /* 0x000fe400024050ff */
[----:B------:R-:W-:Y:S01]  /*80b0*/  F2FP.TF32.F32.PACK_B R17, R17 ;  /* 0x00000011ff11723e */ /* 0x000fe200024050ff */
[----:B------:R1:W-:Y:S01]  /*80c0*/  STSM.16.M88.4 [R85+0x6000], R12 ;  /* 0x0060000c55007844 */ /* 0x0003e20000000200 */
[----:B------:R-:W-:Y:S02]  /*80d0*/  F2FP.TF32.F32.PACK_B R18, R18 ;  /* 0x00000012ff12723e */ /* 0x000fe400024050ff */
[----:B------:R-:W-:Y:S05]  /*80e0*/  F2FP.TF32.F32.PACK_B R19, R19 ;  /* 0x00000013ff13723e */ /* 0x000fea00024050ff */
        /* <DEDUP_REMOVED lines=18> */
.L_x_124:
[----:B------:R-:W-:Y:S05]  /*8210*/  BSYNC.RECONVERGENT B0 ;  /* 0x0000000000007941 */ /* 0x000fea0003800200 */
.L_x_123:
[----:B------:R-:W-:Y:S01]  /*8220*/  BAR.SYNC.DEFER_BLOCKING 0x1, 0x80 ;  /* 0x0042000000007b1d */ /* 0x000fe20000010000 */
[----:B------:R-:W-:Y:S01]  /*8230*/  UISETP.NE.AND UP0, UPT, UR49, -0x4, UPT ;  /* 0xfffffffc3100788c */ /* 0x000fe2000bf05270 */
[----:B------:R-:W-:Y:S08]  /*8240*/  IADD3 R31, PT, PT, R31, 0x1, RZ ;  /* 0x000000011f1f7810 */ /* 0x000ff00007ffe0ff */
[----:B------:R-:W-:Y:S05]  /*8250*/  BRA.U !UP0, `(.L_x_125) ;  /* 0x0000000108287547 */ /* 0x000fea000b800000 */
[----:B------:R-:W-:Y:S01]  /*8260*/  ISETP.NE.AND P0, PT, R81, RZ, PT ;  /* 0x000000ff5100720c */ /* 0x000fe20003f05270 */
[----:B------:R-:W-:Y:S01]  /*8270*/  IMAD.U32 R2, RZ, RZ, UR51 ;  /* 0x00000033ff027e24 */ /* 0x000fe2000f8e00ff */
[----:B------:R-:W-:Y:S01]  /*8280*/  UIADD3 UR51, UPT, UPT, UR51, 0x1, URZ ;  /* 0x0000000133337890 */ /* 0x000fe2000fffe0ff */
[----:B------:R-:W-:Y:S03]  /*8290*/  IMAD.U32 R0, RZ, RZ, UR37 ;  /* 0x00000025ff007e24 */ /* 0x000fe6000f8e00ff */
[----:B------:R-:W-:Y:S04]  /*82a0*/  UISETP.NE.AND UP0, UPT, UR51, 0x4, UPT ;  /* 0x000000043300788c */ /* 0x000fe8000bf05270 */
[----:B------:R-:W-:Y:S03]  /*82b0*/  USEL UR51, UR51, URZ, UP0 ;  /* 0x000000ff33337287 */ /* 0x000fe60008000000 */
[----:B------:R-:W-:Y:S05]  /*82c0*/  @P0 LEA R2, R2, UR48, 0x3 ;  /* 0x0000003002020c11 */ /* 0x000fea000f8e18ff */
[----:B------:R-:W-:Y:S05]  /*82d0*/  @P0 VIADD R2, R2, 0x60 ;  /* 0x0000006002020836 */ /* 0x000fea0000000000 */
[----:B------:R-:W-:Y:S04]  /*82e0*/  @P0 PRMT R0, R0, 0x654, R2 ;  /* 0x0000065400000816 */ /* 0x000fe80000000002 */
[----:B------:R2:W-:Y:S03]  /*82f0*/  @P0 SYNCS.ARRIVE.TRANS64.RED.A1T0 RZ, [R0+URZ], RZ ;  /* 0x000000ff00ff09a7 */ /* 0x0005e600081004ff */
.L_x_125:
[----:B------:R-:W-:Y:S01]  /*8300*/  ISETP.NE.AND P2, PT, R78, RZ, PT ;  /* 0x000000ff4e00720c */ /* 0x000fe20003f45270 */
[----:B------:R-:W-:Y:S01]  /*8310*/  UIADD3 UR49, UPT, UPT, UR49, 0x4, URZ ;  /* 0x0000000431317890 */ /* 0x000fe2000fffe0ff */
[----:B------:R-:W-:Y:S01]  /*8320*/  ISETP.NE.AND P0, PT, R80, 0x2, PT ;  /* 0x000000025000780c */ /* 0x000fe20003f05270 */
[----:B-1----:R-:W-:Y:S01]  /*8330*/  IMAD.IADD R14, R29, 0x1, R62 ;  /* 0x000000011d0e7824 */ /* 0x002fe200078e023e */
[----:B------:R-:W-:Y:S01]  /*8340*/  ISETP.NE.AND P1, PT, R31, 0x4, PT ;  /* 0x000000041f00780c */ /* 0x000fe20003f25270 */
[----:B------:R-:W-:Y:S01]  /*8350*/  IMAD.IADD R15, R30, 0x1, R63 ;  /* 0x000000011e0f7824 */ /* 0x000fe200078e023f */
[----:B------:R-:W-:Y:S02]  /*8360*/  SEL R2, RZ, 0x1, P0 ;  /* 0x00000001ff027807 */ /* 0x000fe40000000000 */
[----:B--2---:R-:W-:Y:S02]  /*8370*/  SEL R0, RZ, 0x1, P1 ;  /* 0x00000001ff007807 */ /* 0x004fe40000800000 */
[----:B------:R-:W-:Y:S02]  /*8380*/  LOP3.LUT R72, R72, R2, RZ, 0x3c, !PT ;  /* 0x0000000248487212 */ /* 0x000fe400078e3cff */
[----:B------:R-:W-:Y:S02]  /*8390*/  LOP3.LUT R73, R73, R0, RZ, 0x3c, !PT ;  /* 0x0000000049497212 */ /* 0x000fe400078e3cff */
[----:B------:R-:W-:Y:S02]  /*83a0*/  @P2 R2UR UR36, R71 ;  /* 0x00000000472422ca */ /* 0x000fe400000e0000 */
[----:B------:R-:W-:Y:S02]  /*83b0*/  SEL R80, R80, RZ, P0 ;  /* 0x000000ff50507207 */ /* 0x000fe40000000000 */
[----:B------:R-:W-:Y:S01]  /*83c0*/  SEL R31, R31, RZ, P1 ;  /* 0x000000ff1f1f7207 */ /* 0x000fe20000800000 */
[----:B------:R-:W-:Y:S10]  /*83d0*/  @P2 BRA `(.L_x_126) ;  /* 0xffffffcc00082947 */ /* 0x000ff4000383ffff */
[----:B------:R-:W-:-:S09]  /*83e0*/  UISETP.NE.AND UP0, UPT, UR50, URZ, UPT ;  /* 0x000000ff3200728c */ /* 0x000fd2000bf05270 */
[----:B------:R-:W-:Y:S05]  /*83f0*/  BRA.U !UP0, `(.L_x_127) ;  /* 0x0000000108487547 */ /* 0x000fea000b800000 */
[----:B------:R-:W1:Y:S02]  /*8400*/  LDCU.64 UR4, c[0x0][0x890] ;  /* 0x00011200ff0477ac */ /* 0x000e640008000a00 */
[----:B-1----:R-:W-:-:S04]  /*8410*/  UISETP.NE.U32.AND UP0, UPT, UR4, URZ, UPT ;  /* 0x000000ff0400728c */ /* 0x002fc8000bf05070 */
[----:B------:R-:W-:-:S09]  /*8420*/  UISETP.NE.AND.EX UP0, UPT, UR5, URZ, UPT, UP0 ;  /* 0x000000ff0500728c */ /* 0x000fd2000bf05300 */
[----:B------:R-:W-:Y:S05]  /*8430*/  BRA.U UP0, `(.L_x_128) ;  /* 0x00000001000c7547 */ /* 0x000fea000b800000 */
[----:B------:R-:W-:-:S13]  /*8440*/  FSETP.NEU.AND P0, PT, R35, RZ, PT ;  /* 0x000000ff2300720b */ /* 0x000fda0003f0d000 */
[----:B------:R-:W-:Y:S05]  /*8450*/  @!P0 EXIT ;  /* 0x000000000000894d */ /* 0x000fea0003800000 */
[----:B------:R-:W-:Y:S05]  /*8460*/  BRA `(.L_x_127) ;  /* 0x00000000002c7947 */ /* 0x000fea0003800000 */
.L_x_128:
[----:B------:R-:W-:Y:S01]  /*8470*/  ISETP.NE.AND P0, PT, R79, RZ, PT ;  /* 0x000000ff4f00720c */ /* 0x000fe20003f05270 */
[----:B------:R-:W-:-:S12]  /*8480*/  BSSY.RECONVERGENT B0, `(.L_x_127) ;  /* 0x0000009000007945 */ /* 0x000fd80003800200 */
[----:B------:R-:W-:Y:S05]  /*8490*/  @P0 BRA `(.L_x_129) ;  /* 0x0000000000140947 */ /* 0x000fea0003800000 */
[----:B------:R-:W1:Y:S02]  /*84a0*/  LDCU.64 UR4, c[0x0][0x888] ;  /* 0x00011100ff0477ac */ /* 0x000e640008000a00 */
[----:B-1----:R-:W-:-:S04]  /*84b0*/  ISETP.NE.U32.AND P0, PT, RZ, UR4, PT ;  /* 0x00000004ff007c0c */ /* 0x002fc8000bf05070 */
[----:B------:R-:W-:-:S13]  /*84c0*/  ISETP.NE.AND.EX P0, PT, RZ, UR5, PT, P0 ;  /* 0x00000005ff007c0c */ /* 0x000fda000bf05300 */
[----:B------:R-:W-:Y:S05]  /*84d0*/  @!P0 EXIT ;  /* 0x000000000000894d */ /* 0x000fea0003800000 */
[----:B------:R-:W-:Y:S05]  /*84e0*/  BRA `(.L_x_130) ;  /* 0x0000000000087947 */ /* 0x000fea0003800000 */
.L_x_129:
[----:B------:R-:W-:-:S13]  /*84f0*/  FSETP.NEU.AND P0, PT, R35, RZ, PT ;  /* 0x000000ff2300720b */ /* 0x000fda0003f0d000 */
[----:B------:R-:W-:Y:S05]  /*8500*/  @!P0 EXIT ;  /* 0x000000000000894d */ /* 0x000fea0003800000 */
.L_x_130:
[----:B------:R-:W-:Y:S05]  /*8510*/  BSYNC.RECONVERGENT B0 ;  /* 0x0000000000007941 */ /* 0x000fea0003800200 */
.L_x_127:
[----:B------:R-:W-:Y:S01]  /*8520*/  ULEA UR4, UR51, UR48, 0x3 ;  /* 0x0000003033047291 */ /* 0x000fe2000f8e18ff */
[----:B------:R-:W-:-:S04]  /*8530*/  DEPBAR.LE SB0, 0x0 ;  /* 0x000080000000791a */ /* 0x000fc80000000000 */
[----:B------:R-:W-:-:S04]  /*8540*/  UIADD3 UR4, UPT, UPT, UR4, 0x60, URZ ;  /* 0x0000006004047890 */ /* 0x000fc8000fffe0ff */
[----:B------:R-:W-:-:S09]  /*8550*/  UPRMT UR4, UR37, 0x654, UR4 ;  /* 0x0000065425047896 */ /* 0x000fd20008000004 */
[----:B------:R-:W-:Y:S01]  /*8560*/  SYNCS.ARRIVE.TRANS64.RED.A1T0 RZ, [UR4], RZ ;  /* 0x000000ffffff79a7 */ /* 0x000fe20008100404 */
[----:B------:R-:W-:Y:S05]  /*8570*/  EXIT ;  /* 0x000000000000794d */ /* 0x000fea0003800000 */
.L_x_19:
[----:B--2---:R2:W1:Y:S02]  /*8580*/  SYNCS.PHASECHK.TRANS64.TRYWAIT P0, [R2+URZ+0x100], R3 ;  /* 0x00010003020075a7 */ /* 0x00446400080011ff */
[----:B-1----:R-:W-:Y:S05]  /*8590*/  @!P0 NANOSLEEP.SYNCS 0x989680 ;  /* 0x009896800000895d */ /* 0x002fea0003900000 */
[----:B------:R-:W1:Y:S02]  /*85a0*/  @!P0 SYNCS.PHASECHK.TRANS64 P0, [R2+URZ+0x100], R3 ;  /* 0x00010003020085a7 */ /* 0x000e6400080010ff */
[----:B-1----:R-:W-:Y:S05]  /*85b0*/  @!P0 BRA `(.L_x_19) ;  /* 0xfffffffc00f08947 */ /* 0x002fea000383ffff */
[----:B------:R-:W-:Y:S05]  /*85c0*/  BRA `(.L_x_131) ;  /* 0xffffff9000047947 */ /* 0x000fea000383ffff */
.L_x_22:
[----:B-1----:R-:W-:-:S07]  /*85d0*/  MOV R2, UR33 ;  /* 0x0000002100027c02 */ /* 0x002fce0008000f00 */
.L_x_132:
[----:B-1----:R1:W2:Y:S02]  /*85e0*/  SYNCS.PHASECHK.TRANS64.TRYWAIT P0, [R2+URZ+0x20], R4 ;  /* 0x00002004020075a7 */ /* 0x0022a400080011ff */
[----:B--2---:R-:W-:Y:S05]  /*85f0*/  @!P0 NANOSLEEP.SYNCS 0x989680 ;  /* 0x009896800000895d */ /* 0x004fea0003900000 */
[----:B------:R-:W2:Y:S02]  /*8600*/  @!P0 SYNCS.PHASECHK.TRANS64 P0, [R2+URZ+0x20], R4 ;  /* 0x00002004020085a7 */ /* 0x000ea400080010ff */
[----:B--2---:R-:W-:Y:S05]  /*8610*/  @!P0 BRA `(.L_x_132) ;  /* 0xfffffffc00f08947 */ /* 0x004fea000383ffff */
[----:B------:R-:W-:Y:S05]  /*8620*/  BRA `(.L_x_21) ;  /* 0xffffff9000547947 */ /* 0x000fea000383ffff */
.L_x_28:
[----:B-1----:R-:W-:-:S07]  /*8630*/  MOV R2, UR33 ;  /* 0x0000002100027c02 */ /* 0x002fce0008000f00 */
.L_x_133:
[----:B-1----:R1:W2:Y:S02]  /*8640*/  SYNCS.PHASECHK.TRANS64.TRYWAIT P0, [R2+URZ+0x20], R4 ;  /* 0x00002004020075a7 */ /* 0x0022a400080011ff */
[----:B--2---:R-:W-:Y:S05]  /*8650*/  @!P0 NANOSLEEP.SYNCS 0x989680 ;  /* 0x009896800000895d */ /* 0x004fea0003900000 */
[----:B------:R-:W2:Y:S02]  /*8660*/  @!P0 SYNCS.PHASECHK.TRANS64 P0, [R2+URZ+0x20], R4 ;  /* 0x00002004020085a7 */ /* 0x000ea400080010ff */
[----:B--2---:R-:W-:Y:S05]  /*8670*/  @!P0 BRA `(.L_x_133) ;  /* 0xfffffffc00f08947 */ /* 0x004fea000383ffff */
[----:B------:R-:W-:Y:S05]  /*8680*/  BRA `(.L_x_27) ;  /* 0xffffff94002c7947 */ /* 0x000fea000383ffff */
.L_x_32:
[----:B-1----:R1:W2:Y:S02]  /*8690*/  SYNCS.PHASECHK.TRANS64.TRYWAIT P0, [R2+URZ+0x90], R3 ;  /* 0x00009003020075a7 */ /* 0x0022a400080011ff */
[----:B--2---:R-:W-:Y:S05]  /*86a0*/  @!P0 NANOSLEEP.SYNCS 0x989680 ;  /* 0x009896800000895d */ /* 0x004fea0003900000 */
[----:B------:R-:W2:Y:S02]  /*86b0*/  @!P0 SYNCS.PHASECHK.TRANS64 P0, [R2+URZ+0x90], R3 ;  /* 0x00009003020085a7 */ /* 0x000ea400080010ff */
[----:B--2---:R-:W-:Y:S05]  /*86c0*/  @!P0 BRA `(.L_x_32) ;  /* 0xfffffffc00f08947 */ /* 0x004fea000383ffff */
[----:B------:R-:W-:Y:S05]  /*86d0*/  BRA `(.L_x_134) ;  /* 0xffffff9400e47947 */ /* 0x000fea000383ffff */
.L_x_36:
[----:B----4-:R-:W-:-:S07]  /*86e0*/  MOV R0, UR5 ;  /* 0x0000000500007c02 */ /* 0x010fce0008000f00 */
.L_x_135:
[----:B-1----:R1:W2:Y:S02]  /*86f0*/  SYNCS.PHASECHK.TRANS64.TRYWAIT P0, [R0+URZ], R2 ;  /* 0x00000002000075a7 */ /* 0x0022a400080011ff */
[----:B--2---:R-:W-:Y:S05]  /*8700*/  @!P0 NANOSLEEP.SYNCS 0x989680 ;  /* 0x009896800000895d */ /* 0x004fea0003900000 */
[----:B------:R-:W2:Y:S02]  /*8710*/  @!P0 SYNCS.PHASECHK.TRANS64 P0, [R0+URZ], R2 ;  /* 0x00000002000085a7 */ /* 0x000ea400080010ff */
[----:B--2---:R-:W-:Y:S05]  /*8720*/  @!P0 BRA `(.L_x_135) ;  /* 0xfffffffc00f08947 */ /* 0x004fea000383ffff */
[----:B------:R-:W-:Y:S05]  /*8730*/  BRA `(.L_x_136) ;  /* 0xffffff9c00547947 */ /* 0x000fea000383ffff */
.L_x_37:
[----:B----4-:R-:W-:-:S07]  /*8740*/  MOV R0, UR5 ;  /* 0x0000000500007c02 */ /* 0x010fce0008000f00 */
.L_x_137:
[----:B-1----:R1:W2:Y:S02]  /*8750*/  SYNCS.PHASECHK.TRANS64.TRYWAIT P0, [R0+URZ], R3 ;  /* 0x00000003000075a7 */ /* 0x0022a400080011ff */
[----:B--2---:R-:W-:Y:S05]  /*8760*/  @!P0 NANOSLEEP.SYNCS 0x989680 ;  /* 0x009896800000895d */ /* 0x004fea0003900000 */
[----:B------:R-:W2:Y:S02]  /*8770*/  @!P0 SYNCS.PHASECHK.TRANS64 P0, [R0+URZ], R3 ;  /* 0x00000003000085a7 */ /* 0x000ea400080010ff */
[----:B--2---:R-:W-:Y:S05]  /*8780*/  @!P0 BRA `(.L_x_137) ;  /* 0xfffffffc00f08947 */ /* 0x004fea000383ffff */
[----:B------:R-:W-:Y:S05]  /*8790*/  BRA `(.L_x_138) ;  /* 0xffffff9c00607947 */ /* 0x000fea000383ffff */
.L_x_38:
[----:B----4-:R-:W-:-:S07]  /*87a0*/  MOV R0, UR5 ;  /* 0x0000000500007c02 */ /* 0x010fce0008000f00 */
.L_x_139:
[----:B-1----:R1:W2:Y:S02]  /*87b0*/  SYNCS.PHASECHK.TRANS64.TRYWAIT P0, [R0+URZ], R3 ;  /* 0x00000003000075a7 */ /* 0x0022a400080011ff */
[----:B--2---:R-:W-:Y:S05]  /*87c0*/  @!P0 NANOSLEEP.SYNCS 0x989680 ;  /* 0x009896800000895d */ /* 0x004fea0003900000 */
[----:B------:R-:W2:Y:S02]  /*87d0*/  @!P0 SYNCS.PHASECHK.TRANS64 P0, [R0+URZ], R3 ;  /* 0x00000003000085a7 */ /* 0x000ea400080010ff */
[----:B--2---:R-:W-:Y:S05]  /*87e0*/  @!P0 BRA `(.L_x_139) ;  /* 0xfffffffc00f08947 */ /* 0x004fea000383ffff */
[----:B------:R-:W-:Y:S05]  /*87f0*/  BRA `(.L_x_140) ;  /* 0xffffff9c006c7947 */ /* 0x000fea000383ffff */
.L_x_41:
[----:B-1----:R1:W2:Y:S02]  /*8800*/  SYNCS.PHASECHK.TRANS64.TRYWAIT P0, [R0+URZ+0xf0], R4 ;  /* 0x0000f004000075a7 */ /* 0x0022a400080011ff */
[----:B--2---:R-:W-:Y:S05]  /*8810*/  @!P0 NANOSLEEP.SYNCS 0x989680 ;  /* 0x009896800000895d */ /* 0x004fea0003900000 */
[----:B------:R-:W2:Y:S02]  /*8820*/  @!P0 SYNCS.PHASECHK.TRANS64 P0, [R0+URZ+0xf0], R4 ;  /* 0x0000f004000085a7 */ /* 0x000ea400080010ff */
[----:B--2---:R-:W-:Y:S05]  /*8830*/  @!P0 BRA `(.L_x_41) ;  /* 0xfffffffc00f08947 */ /* 0x004fea000383ffff */
[----:B------:R-:W-:Y:S05]  /*8840*/  BRA `(.L_x_141) ;  /* 0xffffff9c00c87947 */ /* 0x000fea000383ffff */
.L_x_42:
[----:B------:R-:W-:-:S07]  /*8850*/  MOV R0, UR5 ;  /* 0x0000000500007c02 */ /* 0x000fce0008000f00 */
.L_x_142:
[----:B-1----:R1:W2:Y:S02]  /*8860*/  SYNCS.PHASECHK.TRANS64.TRYWAIT P0, [R0+URZ+0xa0], R5 ;  /* 0x0000a005000075a7 */ /* 0x0022a400080011ff */
[----:B--2---:R-:W-:Y:S05]  /*8870*/  @!P0 NANOSLEEP.SYNCS 0x989680 ;  /* 0x009896800000895d */ /* 0x004fea0003900000 */
[----:B------:R-:W2:Y:S02]  /*8880*/  @!P0 SYNCS.PHASECHK.TRANS64 P0, [R0+URZ+0xa0], R5 ;  /* 0x0000a005000085a7 */ /* 0x000ea400080010ff */
[----:B--2---:R-:W-:Y:S05]  /*8890*/  @!P0 BRA `(.L_x_142) ;  /* 0xfffffffc00f08947 */ /* 0x004fea000383ffff */
[----:B------:R-:W-:Y:S05]  /*88a0*/  BRA `(.L_x_143) ;  /* 0xffffff9c00d87947 */ /* 0x000fea000383ffff */
.L_x_43:
[----:B-1----:R1:W2:Y:S02]  /*88b0*/  SYNCS.PHASECHK.TRANS64.TRYWAIT P1, [R0+URZ+0x90], R4 ;  /* 0x00009004000075a7 */ /* 0x0022a400080211ff */
[----:B--2---:R-:W-:Y:S05]  /*88c0*/  @!P1 NANOSLEEP.SYNCS 0x989680 ;  /* 0x009896800000995d */ /* 0x004fea0003900000 */
[----:B------:R-:W2:Y:S02]  /*88d0*/  @!P1 SYNCS.PHASECHK.TRANS64 P1, [R0+URZ+0x90], R4 ;  /* 0x00009004000095a7 */ /* 0x000ea400080210ff */
[----:B--2---:R-:W-:Y:S05]  /*88e0*/  @!P1 BRA `(.L_x_43) ;  /* 0xfffffffc00f09947 */ /* 0x004fea000383ffff */
[----:B------:R-:W-:Y:S05]  /*88f0*/  BRA `(.L_x_144) ;  /* 0xffffffa000087947 */ /* 0x000fea000383ffff */
.L_x_46:
[----:B------:R-:W-:-:S07]  /*8900*/  MOV R0, UR5 ;  /* 0x0000000500007c02 */ /* 0x000fce0008000f00 */
.L_x_145:
[----:B-1----:R1:W2:Y:S02]  /*8910*/  SYNCS.PHASECHK.TRANS64.TRYWAIT P0, [R0+URZ+0xa0], R2 ;  /* 0x0000a002000075a7 */ /* 0x0022a400080011ff */
[----:B--2---:R-:W-:Y:S05]  /*8920*/  @!P0 NANOSLEEP.SYNCS 0x989680 ;  /* 0x009896800000895d */ /* 0x004fea0003900000 */
[----:B------:R-:W2:Y:S02]  /*8930*/  @!P0 SYNCS.PHASECHK.TRANS64 P0, [R0+URZ+0xa0], R2 ;  /* 0x0000a002000085a7 */ /* 0x000ea400080010ff */
[----:B--2---:R-:W-:Y:S05]  /*8940*/  @!P0 BRA `(.L_x_145) ;  /* 0xfffffffc00f08947 */ /* 0x004fea000383ffff */
[----:B------:R-:W-:Y:S05]  /*8950*/  BRA `(.L_x_45) ;  /* 0xffffffa0005c7947 */ /* 0x000fea000383ffff */
.L_x_53:
[----:B-1----:R1:W2:Y:S02]  /*8960*/  SYNCS.PHASECHK.TRANS64.TRYWAIT P1, [R0+URZ+0x90], R2 ;  /* 0x00009002000075a7 */ /* 0x0022a400080211ff */
[----:B--2---:R-:W-:Y:S05]  /*8970*/  @!P1 NANOSLEEP.SYNCS 0x989680 ;  /* 0x009896800000995d */ /* 0x004fea0003900000 */
[----:B------:R-:W2:Y:S02]  /*8980*/  @!P1 SYNCS.PHASECHK.TRANS64 P1, [R0+URZ+0x90], R2 ;  /* 0x00009002000095a7 */ /* 0x000ea400080210ff */
[----:B--2---:R-:W-:Y:S05]  /*8990*/  @!P1 BRA `(.L_x_53) ;  /* 0xfffffffc00f09947 */ /* 0x004fea000383ffff */
[----:B------:R-:W-:Y:S05]  /*89a0*/  BRA `(.L_x_146) ;  /* 0xffffffa400ec7947 */ /* 0x000fea000383ffff */
.L_x_54:
[----:B------:R-:W-:-:S07]  /*89b0*/  MOV R2, UR6 ;  /* 0x0000000600027c02 */ /* 0x000fce0008000f00 */
.L_x_147:
[----:B-1----:R1:W2:Y:S02]  /*89c0*/  SYNCS.PHASECHK.TRANS64.TRYWAIT P0, [R2+URZ+0xd0], R0 ;  /* 0x0000d000020075a7 */ /* 0x0022a400080011ff */
[----:B--2---:R-:W-:Y:S05]  /*89d0*/  @!P0 NANOSLEEP.SYNCS 0x989680 ;  /* 0x009896800000895d */ /* 0x004fea0003900000 */
[----:B------:R-:W2:Y:S02]  /*89e0*/  @!P0 SYNCS.PHASECHK.TRANS64 P0, [R2+URZ+0xd0], R0 ;  /* 0x0000d000020085a7 */ /* 0x000ea400080010ff */
[----:B--2---:R-:W-:Y:S05]  /*89f0*/  @!P0 BRA `(.L_x_147) ;  /* 0xfffffffc00f08947 */ /* 0x004fea000383ffff */
[----:B------:R-:W-:Y:S05]  /*8a00*/  BRA `(.L_x_148) ;  /* 0xffffffa8003c7947 */ /* 0x000fea000383ffff */
.L_x_57:
[----:B------:R-:W-:Y:S07]  /*8a10*/  MOV R0, UR11 ;  /* 0x0000000b00007c02 */ /* 0x000fee0008000f00 */
.L_x_149:
[----:B-1----:R1:W2:Y:S02]  /*8a20*/  SYNCS.PHASECHK.TRANS64.TRYWAIT P0, [R0+URZ], R2 ;  /* 0x00000002000075a7 */ /* 0x0022a400080011ff */
[----:B--2---:R-:W-:Y:S05]  /*8a30*/  @!P0 NANOSLEEP.SYNCS 0x989680 ;  /* 0x009896800000895d */ /* 0x004fea0003900000 */
[----:B------:R-:W2:Y:S02]  /*8a40*/  @!P0 SYNCS.PHASECHK.TRANS64 P0, [R0+URZ], R2 ;  /* 0x00000002000085a7 */ /* 0x000ea400080010ff */
[----:B--2---:R-:W-:Y:S05]  /*8a50*/  @!P0 BRA `(.L_x_149) ;  /* 0xfffffffc00f08947 */ /* 0x004fea000383ffff */
[----:B------:R-:W-:Y:S05]  /*8a60*/  BRA `(.L_x_56) ;  /* 0xffffffa800587947 */ /* 0x000fea000383ffff */
.L_x_60:
[----:B------:R-:W-:-:S07]  /*8a70*/  MOV R0, UR6 ;  /* 0x0000000600007c02 */ /* 0x000fce0008000f00 */
.L_x_150:
[----:B--2---:R2:W4:Y:S02]  /*8a80*/  SYNCS.PHASECHK.TRANS64.TRYWAIT P0, [R0+URZ], R2 ;  /* 0x00000002000075a7 */ /* 0x00452400080011ff */
[----:B----4-:R-:W-:Y:S05]  /*8a90*/  @!P0 NANOSLEEP.SYNCS 0x989680 ;  /* 0x009896800000895d */ /* 0x010fea0003900000 */
[----:B------:R-:W4:Y:S02]  /*8aa0*/  @!P0 SYNCS.PHASECHK.TRANS64 P0, [R0+URZ], R2 ;  /* 0x00000002000085a7 */ /* 0x000f2400080010ff */
[----:B----4-:R-:W-:Y:S05]  /*8ab0*/  @!P0 BRA `(.L_x_150) ;  /* 0xfffffffc00f08947 */ /* 0x010fea000383ffff */
[----:B------:R-:W-:Y:S05]  /*8ac0*/  BRA `(.L_x_151) ;  /* 0xffffffac00847947 */ /* 0x000fea000383ffff */
.L_x_61:
[----:B------:R-:W-:-:S07]  /*8ad0*/  MOV R0, UR6 ;  /* 0x0000000600007c02 */ /* 0x000fce0008000f00 */
.L_x_152:
[----:B-1----:R1:W2:Y:S02]  /*8ae0*/  SYNCS.PHASECHK.TRANS64.TRYWAIT P0, [R0+URZ], R3 ;  /* 0x00000003000075a7 */ /* 0x0022a400080011ff */
[----:B--2---:R-:W-:Y:S05]  /*8af0*/  @!P0 NANOSLEEP.SYNCS 0x989680 ;  /* 0x009896800000895d */ /* 0x004fea0003900000 */
[----:B------:R-:W2:Y:S02]  /*8b00*/  @!P0 SYNCS.PHASECHK.TRANS64 P0, [R0+URZ], R3 ;  /* 0x00000003000085a7 */ /* 0x000ea400080010ff */
[----:B--2---:R-:W-:Y:S05]  /*8b10*/  @!P0 BRA `(.L_x_152) ;  /* 0xfffffffc00f08947 */ /* 0x004fea000383ffff */
[----:B------:R-:W-:Y:S05]  /*8b20*/  BRA `(.L_x_153) ;  /* 0xffffffac00907947 */ /* 0x000fea000383ffff */
.L_x_62:
[----:B------:R-:W-:-:S07]  /*8b30*/  MOV R0, UR6 ;  /* 0x0000000600007c02 */ /* 0x000fce0008000f00 */
.L_x_154:
[----:B-1----:R1:W2:Y:S02]  /*8b40*/  SYNCS.PHASECHK.TRANS64.TRYWAIT P0, [R0+URZ], R3 ;  /* 0x00000003000075a7 */ /* 0x0022a400080011ff */
[----:B--2---:R-:W-:Y:S05]  /*8b50*/  @!P0 NANOSLEEP.SYNCS 0x989680 ;  /* 0x009896800000895d */ /* 0x004fea0003900000 */
[----:B------:R-:W2:Y:S02]  /*8b60*/  @!P0 SYNCS.PHASECHK.TRANS64 P0, [R0+URZ], R3 ;  /* 0x00000003000085a7 */ /* 0x000ea400080010ff */
[----:B--2---:R-:W-:Y:S05]  /*8b70*/  @!P0 BRA `(.L_x_154) ;  /* 0xfffffffc00f08947 */ /* 0x004fea000383ffff */
[----:B------:R-:W-:Y:S05]  /*8b80*/  BRA `(.L_x_155) ;  /* 0xffffffac009c7947 */ /* 0x000fea000383ffff */
.L_x_63:
[----:B-1----:R-:W-:-:S07]  /*8b90*/  MOV R0, UR7 ;  /* 0x0000000700007c02 */ /* 0x002fce0008000f00 */
.L_x_156:
[----:B-1----:R1:W2:Y:S02]  /*8ba0*/  SYNCS.PHASECHK.TRANS64.TRYWAIT P0, [R0+URZ], R2 ;  /* 0x00000002000075a7 */ /* 0x0022a400080011ff */
[----:B--2---:R-:W-:Y:S05]  /*8bb0*/  @!P0 NANOSLEEP.SYNCS 0x989680 ;  /* 0x009896800000895d */ /* 0x004fea0003900000 */
[----:B------:R-:W2:Y:S02]  /*8bc0*/  @!P0 SYNCS.PHASECHK.TRANS64 P0, [R0+URZ], R2 ;  /* 0x00000002000085a7 */ /* 0x000ea400080010ff */
[----:B--2---:R-:W-:Y:S05]  /*8bd0*/  @!P0 BRA `(.L_x_156) ;  /* 0xfffffffc00f08947 */ /* 0x004fea000383ffff */
[----:B------:R-:W-:Y:S05]  /*8be0*/  BRA `(.L_x_157) ;  /* 0xffffffac00a87947 */ /* 0x000fea000383ffff */
.L_x_68:
[----:B--2---:R2:W3:Y:S02]  /*8bf0*/  SYNCS.PHASECHK.TRANS64.TRYWAIT P0, [R0+URZ+0x90], R2 ;  /* 0x00009002000075a7 */ /* 0x0044e400080011ff */
[----:B---3--:R-:W-:Y:S05]  /*8c00*/  @!P0 NANOSLEEP.SYNCS 0x989680 ;  /* 0x009896800000895d */ /* 0x008fea0003900000 */
[----:B------:R-:W3:Y:S02]  /*8c10*/  @!P0 SYNCS.PHASECHK.TRANS64 P0, [R0+URZ+0x90], R2 ;  /* 0x00009002000085a7 */ /* 0x000ee400080010ff */
[----:B---3--:R-:W-:Y:S05]  /*8c20*/  @!P0 BRA `(.L_x_68) ;  /* 0xfffffffc00f08947 */ /* 0x008fea000383ffff */
[----:B------:R-:W-:Y:S05]  /*8c30*/  BRA `(.L_x_158) ;  /* 0xffffffb000b07947 */ /* 0x000fea000383ffff */
.L_x_71:
[----:B------:R-:W-:Y:S07]  /*8c40*/  MOV R0, UR7 ;  /* 0x0000000700007c02 */ /* 0x000fee0008000f00 */
.L_x_159:
[----:B--2---:R2:W3:Y:S02]  /*8c50*/  SYNCS.PHASECHK.TRANS64.TRYWAIT P0, [R0+URZ+0x88], R2 ;  /* 0x00008802000075a7 */ /* 0x0044e400080011ff */
[----:B---3--:R-:W-:Y:S05]  /*8c60*/  @!P0 NANOSLEEP.SYNCS 0x989680 ;  /* 0x009896800000895d */ /* 0x008fea0003900000 */
[----:B------:R-:W3:Y:S02]  /*8c70*/  @!P0 SYNCS.PHASECHK.TRANS64 P0, [R0+URZ+0x88], R2 ;  /* 0x00008802000085a7 */ /* 0x000ee400080010ff */
[----:B---3--:R-:W-:Y:S05]  /*8c80*/  @!P0 BRA `(.L_x_159) ;  /* 0xfffffffc00f08947 */ /* 0x008fea000383ffff */
[----:B------:R-:W-:Y:S05]  /*8c90*/  BRA `(.L_x_70) ;  /* 0xffffffb400907947 */ /* 0x000fea000383ffff */
.L_x_74:
[----:B------:R-:W-:Y:S07]  /*8ca0*/  MOV R0, UR7 ;  /* 0x0000000700007c02 */ /* 0x000fee0008000f00 */
.L_x_160:
[----:B-1----:R1:W2:Y:S02]  /*8cb0*/  SYNCS.PHASECHK.TRANS64.TRYWAIT P0, [R0+URZ+0x60], R14 ;  /* 0x0000600e000075a7 */ /* 0x0022a400080011ff */
[----:B--2---:R-:W-:Y:S05]  /*8cc0*/  @!P0 NANOSLEEP.SYNCS 0x989680 ;  /* 0x009896800000895d */ /* 0x004fea0003900000 */
[----:B------:R-:W2:Y:S02]  /*8cd0*/  @!P0 SYNCS.PHASECHK.TRANS64 P0, [R0+URZ+0x60], R14 ;  /* 0x0000600e000085a7 */ /* 0x000ea400080010ff */
[----:B--2---:R-:W-:Y:S05]  /*8ce0*/  @!P0 BRA `(.L_x_160) ;  /* 0xfffffffc00f08947 */ /* 0x004fea000383ffff */
[----:B------:R-:W-:Y:S05]  /*8cf0*/  BRA `(.L_x_161) ;  /* 0xffffffb800087947 */ /* 0x000fea000383ffff */
.L_x_75:
[----:B------:R-:W-:Y:S07]  /*8d00*/  MOV R0, UR7 ;  /* 0x0000000700007c02 */ /* 0x000fee0008000f00 */
.L_x_162:
[----:B-1----:R1:W2:Y:S02]  /*8d10*/  SYNCS.PHASECHK.TRANS64.TRYWAIT P0, [R0+URZ+0x68], R14 ;  /* 0x0000680e000075a7 */ /* 0x0022a400080011ff */
[----:B--2---:R-:W-:Y:S05]  /*8d20*/  @!P0 NANOSLEEP.SYNCS 0x989680 ;  /* 0x009896800000895d */ /* 0x004fea0003900000 */
[----:B------:R-:W2:Y:S02]  /*8d30*/  @!P0 SYNCS.PHASECHK.TRANS64 P0, [R0+URZ+0x68], R14 ;  /* 0x0000680e000085a7 */ /* 0x000ea400080010ff */
[----:B--2---:R-:W-:Y:S05]  /*8d40*/  @!P0 BRA `(.L_x_162) ;  /* 0xfffffffc00f08947 */ /* 0x004fea000383ffff */
[----:B------:R-:W-:Y:S05]  /*8d50*/  BRA `(.L_x_163) ;  /* 0xffffffb800407947 */ /* 0x000fea000383ffff */
.L_x_76:
[----:B------:R-:W-:Y:S07]  /*8d60*/  MOV R0, UR7 ;  /* 0x0000000700007c02 */ /* 0x000fee0008000f00 */
.L_x_164:
[----:B-1----:R1:W2:Y:S02]  /*8d70*/  SYNCS.PHASECHK.TRANS64.TRYWAIT P0, [R0+URZ+0x70], R14 ;  /* 0x0000700e000075a7 */ /* 0x0022a400080011ff */
[----:B--2---:R-:W-:Y:S05]  /*8d80*/  @!P0 NANOSLEEP.SYNCS 0x989680 ;  /* 0x009896800000895d */ /* 0x004fea0003900000 */
[----:B------:R-:W2:Y:S02]  /*8d90*/  @!P0 SYNCS.PHASECHK.TRANS64 P0, [R0+URZ+0x70], R14 ;  /* 0x0000700e000085a7 */ /* 0x000ea400080010ff */
[----:B--2---:R-:W-:Y:S05]  /*8da0*/  @!P0 BRA `(.L_x_164) ;  /* 0xfffffffc00f08947 */ /* 0x004fea000383ffff */
[----:B------:R-:W-:Y:S05]  /*8db0*/  BRA `(.L_x_165) ;  /* 0xffffffb800847947 */ /* 0x000fea000383ffff */
.L_x_77:
[----:B------:R-:W-:Y:S07]  /*8dc0*/  MOV R0, UR7 ;  /* 0x0000000700007c02 */ /* 0x000fee0008000f00 */
.L_x_166:
[----:B-1----:R1:W2:Y:S02]  /*8dd0*/  SYNCS.PHASECHK.TRANS64.TRYWAIT P0, [R0+URZ+0x78], R14 ;  /* 0x0000780e000075a7 */ /* 0x0022a400080011ff */
[----:B--2---:R-:W-:Y:S05]  /*8de0*/  @!P0 NANOSLEEP.SYNCS 0x989680 ;  /* 0x009896800000895d */ /* 0x004fea0003900000 */
[----:B------:R-:W2:Y:S02]  /*8df0*/  @!P0 SYNCS.PHASECHK.TRANS64 P0, [R0+URZ+0x78], R14 ;  /* 0x0000780e000085a7 */ /* 0x000ea400080010ff */
[----:B--2---:R-:W-:Y:S05]  /*8e00*/  @!P0 BRA `(.L_x_166) ;  /* 0xfffffffc00f08947 */ /* 0x004fea000383ffff */
[----:B------:R-:W-:Y:S05]  /*8e10*/  BRA `(.L_x_167) ;  /* 0xffffffbc00087947 */ /* 0x000fea000383ffff */
.L_x_79:
[----:B------:R-:W-:-:S07]  /*8e20*/  MOV R0, UR7 ;  /* 0x0000000700007c02 */ /* 0x000fce0008000f00 */
.L_x_168:
[----:B-1----:R1:W3:Y:S02]  /*8e30*/  SYNCS.PHASECHK.TRANS64.TRYWAIT P0, [R0+URZ+0x60], R2 ;  /* 0x00006002000075a7 */ /* 0x0022e400080011ff */
[----:B---3--:R-:W-:Y:S05]  /*8e40*/  @!P0 NANOSLEEP.SYNCS 0x989680 ;  /* 0x009896800000895d */ /* 0x008fea0003900000 */
[----:B------:R-:W3:Y:S02]  /*8e50*/  @!P0 SYNCS.PHASECHK.TRANS64 P0, [R0+URZ+0x60], R2 ;  /* 0x00006002000085a7 */ /* 0x000ee400080010ff */
[----:B---3--:R-:W-:Y:S05]  /*8e60*/  @!P0 BRA `(.L_x_168) ;  /* 0xfffffffc00f08947 */ /* 0x008fea000383ffff */
[----:B------:R-:W-:Y:S05]  /*8e70*/  BRA `(.L_x_169) ;  /* 0xffffffbc00787947 */ /* 0x000fea000383ffff */
.L_x_80:
[----:B-1----:R-:W-:-:S07]  /*8e80*/  MOV R0, UR7 ;  /* 0x0000000700007c02 */ /* 0x002fce0008000f00 */
.L_x_170:
[----:B-1----:R1:W3:Y:S02]  /*8e90*/  SYNCS.PHASECHK.TRANS64.TRYWAIT P0, [R0+URZ+0x68], R2 ;  /* 0x00006802000075a7 */ /* 0x0022e400080011ff */
[----:B---3--:R-:W-:Y:S05]  /*8ea0*/  @!P0 NANOSLEEP.SYNCS 0x989680 ;  /* 0x009896800000895d */ /* 0x008fea0003900000 */
[----:B------:R-:W3:Y:S02]  /*8eb0*/  @!P0 SYNCS.PHASECHK.TRANS64 P0, [R0+URZ+0x68], R2 ;  /* 0x00006802000085a7 */ /* 0x000ee400080010ff */
[----:B---3--:R-:W-:Y:S05]  /*8ec0*/  @!P0 BRA `(.L_x_170) ;  /* 0xfffffffc00f08947 */ /* 0x008fea000383ffff */
[----:B------:R-:W-:Y:S05]  /*8ed0*/  BRA `(.L_x_171) ;  /* 0xffffffbc00687947 */ /* 0x000fea000383ffff */
.L_x_81:
[----:B-1----:R-:W-:-:S07]  /*8ee0*/  MOV R0, UR7 ;  /* 0x0000000700007c02 */ /* 0x002fce0008000f00 */
.L_x_172:
[----:B-1----:R1:W3:Y:S02]  /*8ef0*/  SYNCS.PHASECHK.TRANS64.TRYWAIT P0, [R0+URZ+0x70], R2 ;  /* 0x00007002000075a7 */ /* 0x0022e400080011ff */
[----:B---3--:R-:W-:Y:S05]  /*8f00*/  @!P0 NANOSLEEP.SYNCS 0x989680 ;  /* 0x009896800000895d */ /* 0x008fea0003900000 */
[----:B------:R-:W3:Y:S02]  /*8f10*/  @!P0 SYNCS.PHASECHK.TRANS64 P0, [R0+URZ+0x70], R2 ;  /* 0x00007002000085a7 */ /* 0x000ee400080010ff */
[----:B---3--:R-:W-:Y:S05]  /*8f20*/  @!P0 BRA `(.L_x_172) ;  /* 0xfffffffc00f08947 */ /* 0x008fea000383ffff */
[----:B------:R-:W-:Y:S05]  /*8f30*/  BRA `(.L_x_173) ;  /* 0xffffffbc00587947 */ /* 0x000fea000383ffff */
.L_x_83:
[----:B--2---:R2:W4:Y:S02]  /*8f40*/  SYNCS.PHASECHK.TRANS64.TRYWAIT P0, [R0+URZ+0x90], R2 ;  /* 0x00009002000075a7 */ /* 0x00452400080011ff */
[----:B----4-:R-:W-:Y:S05]  /*8f50*/  @!P0 NANOSLEEP.SYNCS 0x989680 ;  /* 0x009896800000895d */ /* 0x010fea0003900000 */
[----:B------:R-:W4:Y:S02]  /*8f60*/  @!P0 SYNCS.PHASECHK.TRANS64 P0, [R0+URZ+0x90], R2 ;  /* 0x00009002000085a7 */ /* 0x000f2400080010ff */
[----:B----4-:R-:W-:Y:S05]  /*8f70*/  @!P0 BRA `(.L_x_83) ;  /* 0xfffffffc00f08947 */ /* 0x010fea000383ffff */
[----:B------:R-:W-:Y:S05]  /*8f80*/  BRA `(.L_x_174) ;  /* 0xffffffc000307947 */ /* 0x000fea000383ffff */
.L_x_94:
[----:B-1----:R-:W-:Y:S04]  /*8f90*/  MOV R0, UR48 ;  /* 0x0000003000007c02 */ /* 0x002fe80008000f00 */
[----:B------:R1:W3:Y:S03]  /*8fa0*/  SYNCS.PHASECHK.TRANS64.TRYWAIT P1, [R0+URZ+0x40], R3 ;  /* 0x00004003000075a7 */ /* 0x0002e600080211ff */
[----:B---3--:R-:W-:Y:S05]  /*8fb0*/  @!P1 NANOSLEEP.SYNCS 0x989680 ;  /* 0x009896800000995d */ /* 0x008fea0003900000 */
[----:B------:R-:W3:Y:S02]  /*8fc0*/  @!P1 SYNCS.PHASECHK.TRANS64 P1, [R0+URZ+0x40], R3 ;  /* 0x00004003000095a7 */ /* 0x000ee400080210ff */
[----:B---3--:R-:W-:Y:S05]  /*8fd0*/  @!P1 BRA `(.L_x_94) ;  /* 0xfffffffc00ec9947 */ /* 0x008fea000383ffff */
[----:B------:R-:W-:Y:S05]  /*8fe0*/  BRA `(.L_x_93) ;  /* 0xffffffcc00687947 */ /* 0x000fea000383ffff */
.L_x_96:
[----:B-1----:R1:W2:Y:S02]  /*8ff0*/  SYNCS.PHASECHK.TRANS64.TRYWAIT P0, [R84+URZ+0xb0], R2 ;  /* 0x0000b002540075a7 */ /* 0x0022a400080011ff */
[----:B--2---:R-:W-:Y:S05]  /*9000*/  @!P0 NANOSLEEP.SYNCS 0x989680 ;  /* 0x009896800000895d */ /* 0x004fea0003900000 */
[----:B------:R-:W2:Y:S02]  /*9010*/  @!P0 SYNCS.PHASECHK.TRANS64 P0, [R84+URZ+0xb0], R2 ;  /* 0x0000b002540085a7 */ /* 0x000ea400080010ff */
[----:B--2---:R-:W-:Y:S05]  /*9020*/  @!P0 BRA `(.L_x_96) ;  /* 0xfffffffc00f08947 */ /* 0x004fea000383ffff */
[----:B------:R-:W-:Y:S05]  /*9030*/  BRA `(.L_x_95) ;  /* 0xffffffcc00947947 */ /* 0x000fea000383ffff */
.L_x_105:
[----:B-1----:R1:W2:Y:S02]  /*9040*/  SYNCS.PHASECHK.TRANS64.TRYWAIT P0, [R2+URZ+0x40], R0 ;  /* 0x00004000020075a7 */ /* 0x0022a400080011ff */
[----:B--2---:R-:W-:Y:S05]  /*9050*/  @!P0 NANOSLEEP.SYNCS 0x989680 ;  /* 0x009896800000895d */ /* 0x004fea0003900000 */
[----:B------:R-:W2:Y:S02]  /*9060*/  @!P0 SYNCS.PHASECHK.TRANS64 P0, [R2+URZ+0x40], R0 ;  /* 0x00004000020085a7 */ /* 0x000ea400080010ff */
[----:B--2---:R-:W-:Y:S05]  /*9070*/  @!P0 BRA `(.L_x_105) ;  /* 0xfffffffc00f08947 */ /* 0x004fea000383ffff */
[----:B------:R-:W-:Y:S05]  /*9080*/  BRA `(.L_x_104) ;  /* 0xffffffd400b87947 */ /* 0x000fea000383ffff */
.L_x_113:
[----:B-1----:R1:W2:Y:S02]  /*9090*/  SYNCS.PHASECHK.TRANS64.TRYWAIT P0, [R0+URZ+0x40], R5 ;  /* 0x00004005000075a7 */ /* 0x0022a400080011ff */
[----:B--2---:R-:W-:Y:S05]  /*90a0*/  @!P0 NANOSLEEP.SYNCS 0x989680 ;  /* 0x009896800000895d */ /* 0x004fea0003900000 */
[----:B------:R-:W2:Y:S02]  /*90b0*/  @!P0 SYNCS.PHASECHK.TRANS64 P0, [R0+URZ+0x40], R5 ;  /* 0x00004005000085a7 */ /* 0x000ea400080010ff */
[----:B--2---:R-:W-:Y:S05]  /*90c0*/  @!P0 BRA `(.L_x_113) ;  /* 0xfffffffc00f08947 */ /* 0x004fea000383ffff */
[----:B------:R-:W-:Y:S05]  /*90d0*/  BRA `(.L_x_112) ;  /* 0xffffffdc00fc7947 */ /* 0x000fea000383ffff */
.L_x_121:
[----:B--2---:R2:W3:Y:S02]  /*90e0*/  SYNCS.PHASECHK.TRANS64.TRYWAIT P0, [R2+URZ+0x40], R0 ;  /* 0x00004000020075a7 */ /* 0x0044e400080011ff */
[----:B---3--:R-:W-:Y:S05]  /*90f0*/  @!P0 NANOSLEEP.SYNCS 0x989680 ;  /* 0x009896800000895d */ /* 0x008fea0003900000 */
[----:B------:R-:W3:Y:S02]  /*9100*/  @!P0 SYNCS.PHASECHK.TRANS64 P0, [R2+URZ+0x40], R0 ;  /* 0x00004000020085a7 */ /* 0x000ee400080010ff */
[----:B---3--:R-:W-:Y:S05]  /*9110*/  @!P0 BRA `(.L_x_121) ;  /* 0xfffffffc00f08947 */ /* 0x008fea000383ffff */
[----:B------:R-:W-:Y:S05]  /*9120*/  BRA `(.L_x_120) ;  /* 0xffffffe800407947 */ /* 0x000fea000383ffff */
        .weak           $__internal_0_$__cuda_sm10x_tcgen05_guardrail_trap_col_being_dealloced_not_returned_by_alloc
        .type           $__internal_0_$__cuda_sm10x_tcgen05_guardrail_trap_col_being_dealloced_not_returned_by_alloc,@function
        .size           $__internal_0_$__cuda_sm10x_tcgen05_guardrail_trap_col_being_dealloced_not_returned_by_alloc,($__internal_1_$__cuda_sm10x_tcgen05_guardrail_trap_phase_invalid_during_alloc - $__internal_0_$__cuda_sm10x_tcgen05_guardrail_trap_col_being_dealloced_not_returned_by_alloc)
$__internal_0_$__cuda_sm10x_tcgen05_guardrail_trap_col_being_dealloced_not_returned_by_alloc:
[----:B------:R-:W-:Y:S05]  /*9130*/  BPT.TRAP 0x1 ;  /* 0x000000040000795c */ /* 0x000fea0000300000 */
[----:B------:R-:W-:-:S04]  /*9140*/  HFMA2 R3, -RZ, RZ, 0, 0 ;  /* 0x00000000ff037431 */ /* 0x000fc800000001ff */
[----:B------:R-:W-:Y:S05]  /*9150*/  RET.REL.NODEC R2 `(_ZN7cutlass13device_kernelINS_4gemm6kernel13GemmUniversalIN4cute5tupleIJiiiiEEENS1_10collective13CollectiveMmaINS1_35MainloopSm100TmaUmmaWarpSpecializedILi4ELi2ELi4ENS5_IJNS4_1CILi1EEESB_SB_EEEEENS5_IJNSA_ILi64EEENSA_ILi128EEESE_EEENS_10tfloat32_tENS5_IJlSB_lEEESH_SI_NS4_8TiledMMAINS4_8MMA_AtomIJNS4_17SM100_MMA_TF32_SSISH_SH_fLi64ELi128ELNS4_4UMMA5MajorE0ELSN_0ELNSM_7ScaleInE0ELSO_0EEEEEENS4_6LayoutISC_NS5_IJNSA_ILi0EEESS_SS_EEEEENS5_IJNS4_10UnderscoreESV_SV_EEEEENS4_13SM90_TMA_LOADENS4_14ComposedLayoutINS4_7SwizzleILi3ELi4ELi3EEENS4_18smem_ptr_flag_bitsILi32EEENSR_INS5_IJNSA_ILi8EEENSA_ILi32EEEEEENS5_IJS15_SB_EEEEEEEvNS4_8identityESY_S19_vS1A_EENS_8epilogue10collective18CollectiveEpilogueINS1C_23Sm100TmaWarpSpecializedILi4ELi2ELi16ELb1ELb0EEEJSG_NS5_IJNSR_ISE_SB_EENSR_IS15_SB_EEEEESH_SI_SH_SI_NS1C_6fusion15FusionCallbacksIS1G_NS1K_17LinearCombinationISH_fSH_fLNS_15FloatRoundStyleE2EEESG_S1J_JEEENS4_5SM1004TMEM4LOAD26SM100_TMEM_LOAD_16dp128b8xESY_S19_NS4_17SM75_U32x4_LDSM_NENS4_14SM90_TMA_STOREES19_NS4_17SM90_U32x4_STSM_NENS4_39AutoVectorizingCopyWithAssumedAlignmentILi128EEEEEEvvEEEEvNT_6ParamsE) ;  /* 0xffffff6c02a87950 */ /* 0x000fea0003c3ffff */
        .weak           $__internal_1_$__cuda_sm10x_tcgen05_guardrail_trap_phase_invalid_during_alloc
        .type           $__internal_1_$__cuda_sm10x_tcgen05_guardrail_trap_phase_invalid_during_alloc,@function
        .size           $__internal_1_$__cuda_sm10x_tcgen05_guardrail_trap_phase_invalid_during_alloc,($__internal_2_$__cuda_sm10x_tcgen05_guardrail_trap_unallocated_columns_being_dealloced - $__internal_1_$__cuda_sm10x_tcgen05_guardrail_trap_phase_invalid_during_alloc)
$__internal_1_$__cuda_sm10x_tcgen05_guardrail_trap_phase_invalid_during_alloc:
[----:B------:R-:W-:Y:S05]  /*9160*/  BPT.TRAP 0x1 ;  /* 0x000000040000795c */ /* 0x000fea0000300000 */
[----:B------:R-:W-:-:S04]  /*9170*/  MOV R3, 0x0 ;  /* 0x0000000000037802 */ /* 0x000fc80000000f00 */
[----:B------:R-:W-:Y:S05]  /*9180*/  RET.REL.NODEC R2 `(_ZN7cutlass13device_kernelINS_4gemm6kernel13GemmUniversalIN4cute5tupleIJiiiiEEENS1_10collective13CollectiveMmaINS1_35MainloopSm100TmaUmmaWarpSpecializedILi4ELi2ELi4ENS5_IJNS4_1CILi1EEESB_SB_EEEEENS5_IJNSA_ILi64EEENSA_ILi128EEESE_EEENS_10tfloat32_tENS5_IJlSB_lEEESH_SI_NS4_8TiledMMAINS4_8MMA_AtomIJNS4_17SM100_MMA_TF32_SSISH_SH_fLi64ELi128ELNS4_4UMMA5MajorE0ELSN_0ELNSM_7ScaleInE0ELSO_0EEEEEENS4_6LayoutISC_NS5_IJNSA_ILi0EEESS_SS_EEEEENS5_IJNS4_10UnderscoreESV_SV_EEEEENS4_13SM90_TMA_LOADENS4_14ComposedLayoutINS4_7SwizzleILi3ELi4ELi3EEENS4_18smem_ptr_flag_bitsILi32EEENSR_INS5_IJNSA_ILi8EEENSA_ILi32EEEEEENS5_IJS15_SB_EEEEEEEvNS4_8identityESY_S19_vS1A_EENS_8epilogue10collective18CollectiveEpilogueINS1C_23Sm100TmaWarpSpecializedILi4ELi2ELi16ELb1ELb0EEEJSG_NS5_IJNSR_ISE_SB_EENSR_IS15_SB_EEEEESH_SI_SH_SI_NS1C_6fusion15FusionCallbacksIS1G_NS1K_17LinearCombinationISH_fSH_fLNS_15FloatRoundStyleE2EEESG_S1J_JEEENS4_5SM1004TMEM4LOAD26SM100_TMEM_LOAD_16dp128b8xESY_S19_NS4_17SM75_U32x4_LDSM_NENS4_14SM90_TMA_STOREES19_NS4_17SM90_U32x4_STSM_NENS4_39AutoVectorizingCopyWithAssumedAlignmentILi128EEEEEEvvEEEEvNT_6ParamsE) ;  /* 0xffffff6c029c7950 */ /* 0x000fea0003c3ffff */
        .weak           $__internal_2_$__cuda_sm10x_tcgen05_guardrail_trap_unallocated_columns_being_dealloced
        .type           $__internal_2_$__cuda_sm10x_tcgen05_guardrail_trap_unallocated_columns_being_dealloced,@function
        .size           $__internal_2_$__cuda_sm10x_tcgen05_guardrail_trap_unallocated_columns_being_dealloced,(.L_x_176 - $__internal_2_$__cuda_sm10x_tcgen05_guardrail_trap_unallocated_columns_being_dealloced)
$__internal_2_$__cuda_sm10x_tcgen05_guardrail_trap_unallocated_columns_being_dealloced:
[----:B------:R-:W-:Y:S05]  /*9190*/  BPT.TRAP 0x1 ;  /* 0x000000040000795c */ /* 0x000fea0000300000 */
[----:B------:R-:W-:-:S04]  /*91a0*/  HFMA2 R3, -RZ, RZ, 0, 0 ;  /* 0x00000000ff037431 */ /* 0x000fc800000001ff */
[----:B------:R-:W-:Y:S05]  /*91b0*/  RET.REL.NODEC R2 `(_ZN7cutlass13device_kernelINS_4gemm6kernel13GemmUniversalIN4cute5tupleIJiiiiEEENS1_10collective13CollectiveMmaINS1_35MainloopSm100TmaUmmaWarpSpecializedILi4ELi2ELi4ENS5_IJNS4_1CILi1EEESB_SB_EEEEENS5_IJNSA_ILi64EEENSA_ILi128EEESE_EEENS_10tfloat32_tENS5_IJlSB_lEEESH_SI_NS4_8TiledMMAINS4_8MMA_AtomIJNS4_17SM100_MMA_TF32_SSISH_SH_fLi64ELi128ELNS4_4UMMA5MajorE0ELSN_0ELNSM_7ScaleInE0ELSO_0EEEEEENS4_6LayoutISC_NS5_IJNSA_ILi0EEESS_SS_EEEEENS5_IJNS4_10UnderscoreESV_SV_EEEEENS4_13SM90_TMA_LOADENS4_14ComposedLayoutINS4_7SwizzleILi3ELi4ELi3EEENS4_18smem_ptr_flag_bitsILi32EEENSR_INS5_IJNSA_ILi8EEENSA_ILi32EEEEEENS5_IJS15_SB_EEEEEEEvNS4_8identityESY_S19_vS1A_EENS_8epilogue10collective18CollectiveEpilogueINS1C_23Sm100TmaWarpSpecializedILi4ELi2ELi16ELb1ELb0EEEJSG_NS5_IJNSR_ISE_SB_EENSR_IS15_SB_EEEEESH_SI_SH_SI_NS1C_6fusion15FusionCallbacksIS1G_NS1K_17LinearCombinationISH_fSH_fLNS_15FloatRoundStyleE2EEESG_S1J_JEEENS4_5SM1004TMEM4LOAD26SM100_TMEM_LOAD_16dp128b8xESY_S19_NS4_17SM75_U32x4_LDSM_NENS4_14SM90_TMA_STOREES19_NS4_17SM90_U32x4_STSM_NENS4_39AutoVectorizingCopyWithAssumedAlignmentILi128EEEEEEvvEEEEvNT_6ParamsE) ;  /* 0xffffff6c02907950 */ /* 0x000fea0003c3ffff */
.L_x_175:
[----:B------:R-:W-:-:S00]  /*91c0*/  BRA `(.L_x_175) ;  /* 0xfffffffc00fc7947 */ /* 0x000fc0000383ffff */
[----:B------:R-:W-:-:S00]  /*91d0*/  NOP ;  /* 0x0000000000007918 */ /* 0x000fc00000000000 */
        /* <DEDUP_REMOVED lines=10> */
.L_x_176:


//--------------------- .nv.global.init           --------------------------
	.section	.nv.global.init,"aw",@progbits
.nv.global.init:
	.type		$str$27,@object
	.size		$str$27,($str$28 - $str$27)
$str$27:
        /*0000*/ 	.byte	0x28, 0x61, 0x64, 0x64, 0x72, 0x65, 0x73, 0x73, 0x20, 0x26, 0x20, 0x6d, 0x61, 0x73, 0x6b, 0x29
        /*0010*/ 	.byte	0x20, 0x3d, 0x3d, 0x20, 0x30, 0x00
	.type		$str$28,@object
	.size		$str$28,($str$26 - $str$28)
$str$28:
        /*0016*/ 	.byte	0x2f, 0x74, 0x6d, 0x70, 0x2f, 0x63, 0x75, 0x74, 0x6c, 0x61, 0x73, 0x73, 0x5f, 0x73, 0x77, 0x65
        /*0026*/ 	.byte	0x65, 0x70, 0x5f, 0x73, 0x72, 0x63, 0x2f, 0x69, 0x6e, 0x63, 0x6c, 0x75, 0x64, 0x65, 0x2f, 0x63
        /*0036*/ 	.byte	0x75, 0x74, 0x65, 0x2f, 0x70, 0x6f, 0x69, 0x6e, 0x74, 0x65, 0x72, 0x5f, 0x66, 0x6c, 0x61, 0x67
        /*0046*/ 	.byte	0x67, 0x65, 0x64, 0x2e, 0x68, 0x70, 0x70, 0x00
	.type		$str$26,@object
	.size		$str$26,($str$25 - $str$26)
$str$26:
        /*004e*/ 	.byte	0x2f, 0x74, 0x6d, 0x70, 0x2f, 0x63, 0x75, 0x74, 0x6c, 0x61, 0x73, 0x73, 0x5f, 0x73, 0x77, 0x65
        /*005e*/ 	.byte	0x65, 0x70, 0x5f, 0x73, 0x72, 0x63, 0x2f, 0x69, 0x6e, 0x63, 0x6c, 0x75, 0x64, 0x65, 0x2f, 0x63
        /*006e*/ 	.byte	0x75, 0x74, 0x65, 0x2f, 0x61, 0x74, 0x6f, 0x6d, 0x2f, 0x63, 0x6f, 0x70, 0x79, 0x5f, 0x74, 0x72
        /*007e*/ 	.byte	0x61, 0x69, 0x74, 0x73, 0x5f, 0x73, 0x6d, 0x31, 0x30, 0x30, 0x2e, 0x68, 0x70, 0x70, 0x00
	.type		$str$25,@object
	.size		$str$25,(__unnamed_1 - $str$25)
$str$25:
        /*008d*/ 	.byte	0x28, 0x28, 0x75, 0x69, 0x6e, 0x74, 0x33, 0x32, 0x5f, 0x74, 0x28, 0x74, 0x68, 0x72, 0x65, 0x61
        /*009d*/ 	.byte	0x64, 0x49, 0x64, 0x78, 0x2e, 0x78, 0x29, 0x20, 0x2f, 0x20, 0x33, 0x32, 0x29, 0x20, 0x25, 0x20
        /*00ad*/ 	.byte	0x34, 0x29, 0x20, 0x3d, 0x3d, 0x20, 0x28, 0x28, 0x28, 0x74, 0x6d, 0x65, 0x6d, 0x5f, 0x61, 0x64
        /*00bd*/ 	.byte	0x64, 0x72, 0x20, 0x3e, 0x3e, 0x20, 0x31, 0x36, 0x29, 0x20, 0x2f, 0x20, 0x33, 0x32, 0x29, 0x20
        /*00cd*/ 	.byte	0x25, 0x20, 0x34, 0x29, 0x00
	.type		__unnamed_1,@object
	.size		__unnamed_1,(__unnamed_2 - __unnamed_1)
__unnamed_1:
        /*00d2*/ 	.byte	0x61, 0x75, 0x74, 0x6f, 0x20, 0x63, 0x75, 0x74, 0x65, 0x3a, 0x3a, 0x61, 0x73, 0x5f, 0x70, 0x6f
        /* <DEDUP_REMOVED lines=24> */
        /*0262*/ 	.byte	0x30, 0x34, 0x38, 0x3e, 0x3e, 0x3e, 0x3e, 0x5d, 0x00
	.type		__unnamed_2,@object
	.size		__unnamed_2,(.L_2 - __unnamed_2)
__unnamed_2:
        /* <DEDUP_REMOVED lines=45> */
        /*053b*/ 	.byte	0x3e, 0x3e, 0x3e, 0x5d, 0x00
.L_2:


//--------------------- .nv.shared._ZN7cutlass13device_kernelINS_4gemm6kernel13GemmUniversalIN4cute5tupleIJiiiiEEENS1_10collective13CollectiveMmaINS1_35MainloopSm100TmaUmmaWarpSpecializedILi4ELi2ELi4ENS5_IJNS4_1CILi1EEESB_SB_EEEEENS5_IJNSA_ILi64EEENSA_ILi128EEESE_EEENS_10tfloat32_tENS5_IJlSB_lEEESH_SI_NS4_8TiledMMAINS4_8MMA_AtomIJNS4_17SM100_MMA_TF32_SSISH_SH_fLi64ELi128ELNS4_4UMMA5MajorE0ELSN_0ELNSM_7ScaleInE0ELSO_0EEEEEENS4_6LayoutISC_NS5_IJNSA_ILi0EEESS_SS_EEEEENS5_IJNS4_10UnderscoreESV_SV_EEEEENS4_13SM90_TMA_LOADENS4_14ComposedLayoutINS4_7SwizzleILi3ELi4ELi3EEENS4_18smem_ptr_flag_bitsILi32EEENSR_INS5_IJNSA_ILi8EEENSA_ILi32EEEEEENS5_IJS15_SB_EEEEEEEvNS4_8identityESY_S19_vS1A_EENS_8epilogue10collective18CollectiveEpilogueINS1C_23Sm100TmaWarpSpecializedILi4ELi2ELi16ELb1ELb0EEEJSG_NS5_IJNSR_ISE_SB_EENSR_IS15_SB_EEEEESH_SI_SH_SI_NS1C_6fusion15FusionCallbacksIS1G_NS1K_17LinearCombinationISH_fSH_fLNS_15FloatRoundStyleE2EEESG_S1J_JEEENS4_5SM1004TMEM4LOAD26SM100_TMEM_LOAD_16dp128b8xESY_S19_NS4_17SM75_U32x4_LDSM_NENS4_14SM90_TMA_STOREES19_NS4_17SM90_U32x4_STSM_NENS4_39AutoVectorizingCopyWithAssumedAlignmentILi128EEEEEEvvEEEEvNT_6ParamsE --------------------------
	.section	.nv.shared._ZN7cutlass13device_kernelINS_4gemm6kernel13GemmUniversalIN4cute5tupleIJiiiiEEENS1_10collective13CollectiveMmaINS1_35MainloopSm100TmaUmmaWarpSpecializedILi4ELi2ELi4ENS5_IJNS4_1CILi1EEESB_SB_EEEEENS5_IJNSA_ILi64EEENSA_ILi128EEESE_EEENS_10tfloat32_tENS5_IJlSB_lEEESH_SI_NS4_8TiledMMAINS4_8MMA_AtomIJNS4_17SM100_MMA_TF32_SSISH_SH_fLi64ELi128ELNS4_4UMMA5MajorE0ELSN_0ELNSM_7ScaleInE0ELSO_0EEEEEENS4_6LayoutISC_NS5_IJNSA_ILi0EEESS_SS_EEEEENS5_IJNS4_10UnderscoreESV_SV_EEEEENS4_13SM90_TMA_LOADENS4_14ComposedLayoutINS4_7SwizzleILi3ELi4ELi3EEENS4_18smem_ptr_flag_bitsILi32EEENSR_INS5_IJNSA_ILi8EEENSA_ILi32EEEEEENS5_IJS15_SB_EEEEEEEvNS4_8identityESY_S19_vS1A_EENS_8epilogue10collective18CollectiveEpilogueINS1C_23Sm100TmaWarpSpecializedILi4ELi2ELi16ELb1ELb0EEEJSG_NS5_IJNSR_ISE_SB_EENSR_IS15_SB_EEEEESH_SI_SH_SI_NS1C_6fusion15FusionCallbacksIS1G_NS1K_17LinearCombinationISH_fSH_fLNS_15FloatRoundStyleE2EEESG_S1J_JEEENS4_5SM1004TMEM4LOAD26SM100_TMEM_LOAD_16dp128b8xESY_S19_NS4_17SM75_U32x4_LDSM_NENS4_14SM90_TMA_STOREES19_NS4_17SM90_U32x4_STSM_NENS4_39AutoVectorizingCopyWithAssumedAlignmentILi128EEEEEEvvEEEEvNT_6ParamsE,"aw",@nobits
	.sectionflags	@""
	.align	16
	.zero		1024


//--------------------- .nv.shared.reserved.0     --------------------------
	.section	.nv.shared.reserved.0,"aw",@nobits
	.weak		__nv_reservedSMEM_offset_0_alias
	.size		__nv_reservedSMEM_offset_0_alias, 0, 64
	.other		__nv_reservedSMEM_offset_0_alias,@"STO_CUDA_RESERVED_SHARED STV_DEFAULT"
__nv_reservedSMEM_offset_0_alias:
	.zero		0
.nv.shared.reserved.0:
	.zero		64
	.weak		__nv_reservedSMEM_tcgen05_partition
	.type		__nv_reservedSMEM_tcgen05_partition,@object
	.size		__nv_reservedSMEM_tcgen05_partition,(.L_0 - __nv_reservedSMEM_tcgen05_partition)
__nv_reservedSMEM_tcgen05_partition:
	.zero		32
.L_0:


//--------------------- .nv.global                --------------------------
	.section	.nv.global,"aw",@nobits
.nv.global:
	.type		_ZN39_INTERNAL_97eab0af_4_k_cu_9b3f3ee3_96594cute1_E,@object
	.size		_ZN39_INTERNAL_97eab0af_4_k_cu_9b3f3ee3_96594cute1_E,(_ZN39_INTERNAL_97eab0af_4_k_cu_9b3f3ee3_96594cuda3std3__45__cpo6cbeginE - _ZN39_INTERNAL_97eab0af_4_k_cu_9b3f3ee3_96594cute1_E)
_ZN39_INTERNAL_97eab0af_4_k_cu_9b3f3ee3_96594cute1_E:
	.zero		1
	.type		_ZN39_INTERNAL_97eab0af_4_k_cu_9b3f3ee3_96594cuda3std3__45__cpo6cbeginE,@object
	.size		_ZN39_INTERNAL_97eab0af_4_k_cu_9b3f3ee3_96594cuda3std3__45__cpo6cbeginE,(_ZN39_INTERNAL_97eab0af_4_k_cu_9b3f3ee3_96594cuda3std3__48in_placeE - _ZN39_INTERNAL_97eab0af_4_k_cu_9b3f3ee3_96594cuda3std3__45__cpo6cbeginE)
_ZN39_INTERNAL_97eab0af_4_k_cu_9b3f3ee3_96594cuda3std3__45__cpo6cbeginE:
	.zero		1
	.type		_ZN39_INTERNAL_97eab0af_4_k_cu_9b3f3ee3_96594cuda3std3__48in_placeE,@object
	.size		_ZN39_INTERNAL_97eab0af_4_k_cu_9b3f3ee3_96594cuda3std3__48in_placeE,(_ZN39_INTERNAL_97eab0af_4_k_cu_9b3f3ee3_96594cuda3std6ranges3__45__cpo9iter_moveE - _ZN39_INTERNAL_97eab0af_4_k_cu_9b3f3ee3_96594cuda3std3__48in_placeE)
_ZN39_INTERNAL_97eab0af_4_k_cu_9b3f3ee3_96594cuda3std3__48in_placeE:
	.zero		1
	.type		_ZN39_INTERNAL_97eab0af_4_k_cu_9b3f3ee3_96594cuda3std6ranges3__45__cpo9iter_moveE,@object
	.size		_ZN39_INTERNAL_97eab0af_4_k_cu_9b3f3ee3_96594cuda3std6ranges3__45__cpo9iter_moveE,(_ZN39_INTERNAL_97eab0af_4_k_cu_9b3f3ee3_96594cuda3std3__45__cpo5beginE - _ZN39_INTERNAL_97eab0af_4_k_cu_9b3f3ee3_96594cuda3std6ranges3__45__cpo9iter_moveE)
_ZN39_INTERNAL_97eab0af_4_k_cu_9b3f3ee3_96594cuda3std6ranges3__45__cpo9iter_moveE:
	.zero		1
	.type		_ZN39_INTERNAL_97eab0af_4_k_cu_9b3f3ee3_96594cuda3std3__45__cpo5beginE,@object
	.size		_ZN39_INTERNAL_97eab0af_4_k_cu_9b3f3ee3_96594cuda3std3__45__cpo5beginE,(_ZN39_INTERNAL_97eab0af_4_k_cu_9b3f3ee3_96594cuda3std3__441_GLOBAL__N__97eab0af_4_k_cu_9b3f3ee3_96596ignoreE - _ZN39_INTERNAL_97eab0af_4_k_cu_9b3f3ee3_96594cuda3std3__45__cpo5beginE)
_ZN39_INTERNAL_97eab0af_4_k_cu_9b3f3ee3_96594cuda3std3__45__cpo5beginE:
	.zero		1
	.type		_ZN39_INTERNAL_97eab0af_4_k_cu_9b3f3ee3_96594cuda3std3__441_GLOBAL__N__97eab0af_4_k_cu_9b3f3ee3_96596ignoreE,@object
	.size		_ZN39_INTERNAL_97eab0af_4_k_cu_9b3f3ee3_96594cuda3std3__441_GLOBAL__N__97eab0af_4_k_cu_9b3f3ee3_96596ignoreE,(_ZN39_INTERNAL_97eab0af_4_k_cu_9b3f3ee3_96594cute7productE - _ZN39_INTERNAL_97eab0af_4_k_cu_9b3f3ee3_96594cuda3std3__441_GLOBAL__N__97eab0af_4_k_cu_9b3f3ee3_96596ignoreE)
_ZN39_INTERNAL_97eab0af_4_k_cu_9b3f3ee3_96594cuda3std3__441_GLOBAL__N__97eab0af_4_k_cu_9b3f3ee3_96596ignoreE:
	.zero		1
	.type		_ZN39_INTERNAL_97eab0af_4_k_cu_9b3f3ee3_96594cute7productE,@object
	.size		_ZN39_INTERNAL_97eab0af_4_k_cu_9b3f3ee3_96594cute7productE,(_ZN39_INTERNAL_97eab0af_4_k_cu_9b3f3ee3_96594cuda3std3__45__cpo3endE - _ZN39_INTERNAL_97eab0af_4_k_cu_9b3f3ee3_96594cute7productE)
_ZN39_INTERNAL_97eab0af_4_k_cu_9b3f3ee3_96594cute7productE:
	.zero		1
	.type		_ZN39_INTERNAL_97eab0af_4_k_cu_9b3f3ee3_96594cuda3std3__45__cpo3endE,@object
	.size		_ZN39_INTERNAL_97eab0af_4_k_cu_9b3f3ee3_96594cuda3std3__45__cpo3endE,(_ZN39_INTERNAL_97eab0af_4_k_cu_9b3f3ee3_96594cuda3std3__419piecewise_constructE - _ZN39_INTERNAL_97eab0af_4_k_cu_9b3f3ee3_96594cuda3std3__45__cpo3endE)
_ZN39_INTERNAL_97eab0af_4_k_cu_9b3f3ee3_96594cuda3std3__45__cpo3endE:
	.zero		1
	.type		_ZN39_INTERNAL_97eab0af_4_k_cu_9b3f3ee3_96594cuda3std3__419piecewise_constructE,@object
	.size		_ZN39_INTERNAL_97eab0af_4_k_cu_9b3f3ee3_96594cuda3std3__419piecewise_constructE,(_ZN39_INTERNAL_97eab0af_4_k_cu_9b3f3ee3_96594cuda3std3__45__cpo4cendE - _ZN39_INTERNAL_97eab0af_4_k_cu_9b3f3ee3_96594cuda3std3__419piecewise_constructE)
_ZN39_INTERNAL_97eab0af_4_k_cu_9b3f3ee3_96594cuda3std3__419piecewise_constructE:
	.zero		1
	.type		_ZN39_INTERNAL_97eab0af_4_k_cu_9b3f3ee3_96594cuda3std3__45__cpo4cendE,@object
	.size		_ZN39_INTERNAL_97eab0af_4_k_cu_9b3f3ee3_96594cuda3std3__45__cpo4cendE,(_ZN39_INTERNAL_97eab0af_4_k_cu_9b3f3ee3_96594cuda3std6ranges3__45__cpo4swapE - _ZN39_INTERNAL_97eab0af_4_k_cu_9b3f3ee3_96594cuda3std3__45__cpo4cendE)
_ZN39_INTERNAL_97eab0af_4_k_cu_9b3f3ee3_96594cuda3std3__45__cpo4cendE:
	.zero		1
	.type		_ZN39_INTERNAL_97eab0af_4_k_cu_9b3f3ee3_96594cuda3std6ranges3__45__cpo4swapE,@object
	.size		_ZN39_INTERNAL_97eab0af_4_k_cu_9b3f3ee3_96594cuda3std6ranges3__45__cpo4swapE,(.L_10 - _ZN39_INTERNAL_97eab0af_4_k_cu_9b3f3ee3_96594cuda3std6ranges3__45__cpo4swapE)
_ZN39_INTERNAL_97eab0af_4_k_cu_9b3f3ee3_96594cuda3std6ranges3__45__cpo4swapE:
	.zero		1
.L_10:


//--------------------- .nv.constant0._ZN7cutlass13device_kernelINS_4gemm6kernel13GemmUniversalIN4cute5tupleIJiiiiEEENS1_10collective13CollectiveMmaINS1_35MainloopSm100TmaUmmaWarpSpecializedILi4ELi2ELi4ENS5_IJNS4_1CILi1EEESB_SB_EEEEENS5_IJNSA_ILi64EEENSA_ILi128EEESE_EEENS_10tfloat32_tENS5_IJlSB_lEEESH_SI_NS4_8TiledMMAINS4_8MMA_AtomIJNS4_17SM100_MMA_TF32_SSISH_SH_fLi64ELi128ELNS4_4UMMA5MajorE0ELSN_0ELNSM_7ScaleInE0ELSO_0EEEEEENS4_6LayoutISC_NS5_IJNSA_ILi0EEESS_SS_EEEEENS5_IJNS4_10UnderscoreESV_SV_EEEEENS4_13SM90_TMA_LOADENS4_14ComposedLayoutINS4_7SwizzleILi3ELi4ELi3EEENS4_18smem_ptr_flag_bitsILi32EEENSR_INS5_IJNSA_ILi8EEENSA_ILi32EEEEEENS5_IJS15_SB_EEEEEEEvNS4_8identityESY_S19_vS1A_EENS_8epilogue10collective18CollectiveEpilogueINS1C_23Sm100TmaWarpSpecializedILi4ELi2ELi16ELb1ELb0EEEJSG_NS5_IJNSR_ISE_SB_EENSR_IS15_SB_EEEEESH_SI_SH_SI_NS1C_6fusion15FusionCallbacksIS1G_NS1K_17LinearCombinationISH_fSH_fLNS_15FloatRoundStyleE2EEESG_S1J_JEEENS4_5SM1004TMEM4LOAD26SM100_TMEM_LOAD_16dp128b8xESY_S19_NS4_17SM75_U32x4_LDSM_NENS4_14SM90_TMA_STOREES19_NS4_17SM90_U32x4_STSM_NENS4_39AutoVectorizingCopyWithAssumedAlignmentILi128EEEEEEvvEEEEvNT_6ParamsE --------------------------
	.section	.nv.constant0._ZN7cutlass13device_kernelINS_4gemm6kernel13GemmUniversalIN4cute5tupleIJiiiiEEENS1_10collective13CollectiveMmaINS1_35MainloopSm100TmaUmmaWarpSpecializedILi4ELi2ELi4ENS5_IJNS4_1CILi1EEESB_SB_EEEEENS5_IJNSA_ILi64EEENSA_ILi128EEESE_EEENS_10tfloat32_tENS5_IJlSB_lEEESH_SI_NS4_8TiledMMAINS4_8MMA_AtomIJNS4_17SM100_MMA_TF32_SSISH_SH_fLi64ELi128ELNS4_4UMMA5MajorE0ELSN_0ELNSM_7ScaleInE0ELSO_0EEEEEENS4_6LayoutISC_NS5_IJNSA_ILi0EEESS_SS_EEEEENS5_IJNS4_10UnderscoreESV_SV_EEEEENS4_13SM90_TMA_LOADENS4_14ComposedLayoutINS4_7SwizzleILi3ELi4ELi3EEENS4_18smem_ptr_flag_bitsILi32EEENSR_INS5_IJNSA_ILi8EEENSA_ILi32EEEEEENS5_IJS15_SB_EEEEEEEvNS4_8identityESY_S19_vS1A_EENS_8epilogue10collective18CollectiveEpilogueINS1C_23Sm100TmaWarpSpecializedILi4ELi2ELi16ELb1ELb0EEEJSG_NS5_IJNSR_ISE_SB_EENSR_IS15_SB_EEEEESH_SI_SH_SI_NS1C_6fusion15FusionCallbacksIS1G_NS1K_17LinearCombinationISH_fSH_fLNS_15FloatRoundStyleE2EEESG_S1J_JEEENS4_5SM1004TMEM4LOAD26SM100_TMEM_LOAD_16dp128b8xESY_S19_NS4_17SM75_U32x4_LDSM_NENS4_14SM90_TMA_STOREES19_NS4_17SM90_U32x4_STSM_NENS4_39AutoVectorizingCopyWithAssumedAlignmentILi128EEEEEEvvEEEEvNT_6ParamsE,"a",@progbits
	.sectionflags	@""
	.align	4
.nv.constant0._ZN7cutlass13device_kernelINS_4gemm6kernel13GemmUniversalIN4cute5tupleIJiiiiEEENS1_10collective13CollectiveMmaINS1_35MainloopSm100TmaUmmaWarpSpecializedILi4ELi2ELi4ENS5_IJNS4_1CILi1EEESB_SB_EEEEENS5_IJNSA_ILi64EEENSA_ILi128EEESE_EEENS_10tfloat32_tENS5_IJlSB_lEEESH_SI_NS4_8TiledMMAINS4_8MMA_AtomIJNS4_17SM100_MMA_TF32_SSISH_SH_fLi64ELi128ELNS4_4UMMA5MajorE0ELSN_0ELNSM_7ScaleInE0ELSO_0EEEEEENS4_6LayoutISC_NS5_IJNSA_ILi0EEESS_SS_EEEEENS5_IJNS4_10UnderscoreESV_SV_EEEEENS4_13SM90_TMA_LOADENS4_14ComposedLayoutINS4_7SwizzleILi3ELi4ELi3EEENS4_18smem_ptr_flag_bitsILi32EEENSR_INS5_IJNSA_ILi8EEENSA_ILi32EEEEEENS5_IJS15_SB_EEEEEEEvNS4_8identityESY_S19_vS1A_EENS_8epilogue10collective18CollectiveEpilogueINS1C_23Sm100TmaWarpSpecializedILi4ELi2ELi16ELb1ELb0EEEJSG_NS5_IJNSR_ISE_SB_EENSR_IS15_SB_EEEEESH_SI_SH_SI_NS1C_6fusion15FusionCallbacksIS1G_NS1K_17LinearCombinationISH_fSH_fLNS_15FloatRoundStyleE2EEESG_S1J_JEEENS4_5SM1004TMEM4LOAD26SM100_TMEM_LOAD_16dp128b8xESY_S19_NS4_17SM75_U32x4_LDSM_NENS4_14SM90_TMA_STOREES19_NS4_17SM90_U32x4_STSM_NENS4_39AutoVectorizingCopyWithAssumedAlignmentILi128EEEEEEvvEEEEvNT_6ParamsE:
	.zero		2944


//--------------------- SYMBOLS --------------------------

	.type		.nv.reservedSmem.offset0,@object
	.size		.nv.reservedSmem.offset0,0x4
	.type		.nv.reservedSmem.cap,@object
	.size		.nv.reservedSmem.cap,0x4
	.type		__assertfail,@function
